	.target	sm_90a

	.elftype	@"ET_EXEC"


//--------------------- .note.nv.tkinfo           --------------------------
	.section	.note.nv.tkinfo,"",@"SHT_NOTE"
	.sectionflags	@"SHF_NOTE_NV_TKINFO"
	.tkinfo
        /*0018*/ 	.word	0x00000002
        /*0030*/ 	.string	""
        /*0030*/ 	.string	"ptxas"
        /*0030*/ 	.string	"Cuda compilation tools, release 13.0, V13.0.88"
        /*0030*/ 	.string	"Build cuda_13.0.r13.0/compiler.36424714_0"
        /*0030*/ 	.string	"-arch sm_90a -m 64 "



//--------------------- .note.nv.cuinfo           --------------------------
	.section	.note.nv.cuinfo,"",@"SHT_NOTE"
	.sectionflags	@"SHF_NOTE_NV_CUINFO"
        /*0018*/ 	.short	0x0002
        /*001a*/ 	.short	0x005a
        /*001c*/ 	.short	0x0082
	.zero		2


//--------------------- .nv.info                  --------------------------
	.section	.nv.info,"",@"SHT_CUDA_INFO"
	.align	4


	//----- nvinfo : EIATTR_REGCOUNT
	.align		4
        /*0000*/ 	.byte	0x04, 0x2f
        /*0002*/ 	.short	(.L_12 - .L_11)
	.align		4
.L_11:
        /*0004*/ 	.word	index@(_ZN7cutlass13device_kernelIN5flash19enable_sm80_to_sm89INS1_16FlashAttnFwdSm80INS1_25CollectiveMainloopFwdSm80ILi4ELi1ELb0EN4cute5tupleIJNS5_1CILi128EEENS7_ILi80EEENS7_ILi64EEEEEELi64ENS_6half_tEfNS_4arch4Sm80ELb1ELb0ELb1ELb1ELb0ELb1ELb1ELb1EEENS1_21CollectiveEpilogueFwdINS6_IJS8_SA_S9_EEENS6_IJNS7_ILi1EEESI_SI_EEESC_SE_Li128ELb1ELb1ELb1ELb0EEENS1_36VarlenDynamicPersistentTileSchedulerILi128ELi80ELi128ELi128ELb1ELb1ELb0ELb1ELb1ELb1EEEEEEEEEvNT_6ParamsE)
        /*0008*/ 	.word	0x00000004


	//----- nvinfo : EIATTR_FRAME_SIZE
	.align		4
.L_12:
        /*000c*/ 	.byte	0x04, 0x11
        /*000e*/ 	.short	(.L_14 - .L_13)
	.align		4
.L_13:
        /*0010*/ 	.word	index@(_ZN7cutlass13device_kernelIN5flash19enable_sm80_to_sm89INS1_16FlashAttnFwdSm80INS1_25CollectiveMainloopFwdSm80ILi4ELi1ELb0EN4cute5tupleIJNS5_1CILi128EEENS7_ILi80EEENS7_ILi64EEEEEELi64ENS_6half_tEfNS_4arch4Sm80ELb1ELb0ELb1ELb1ELb0ELb1ELb1ELb1EEENS1_21CollectiveEpilogueFwdINS6_IJS8_SA_S9_EEENS6_IJNS7_ILi1EEESI_SI_EEESC_SE_Li128ELb1ELb1ELb1ELb0EEENS1_36VarlenDynamicPersistentTileSchedulerILi128ELi80ELi128ELi128ELb1ELb1ELb0ELb1ELb1ELb1EEEEEEEEEvNT_6ParamsE)
        /*0014*/ 	.word	0x00000000


	//----- nvinfo : EIATTR_REGCOUNT
	.align		4
.L_14:
        /*0018*/ 	.byte	0x04, 0x2f
        /*001a*/ 	.short	(.L_16 - .L_15)
	.align		4
.L_15:
        /*001c*/ 	.word	index@(_ZN7cutlass13device_kernelIN5flash19enable_sm80_to_sm89INS1_16FlashAttnFwdSm80INS1_25CollectiveMainloopFwdSm80ILi4ELi1ELb0EN4cute5tupleIJNS5_1CILi128EEENS7_ILi80EEENS7_ILi64EEEEEELi64ENS_6half_tEfNS_4arch4Sm80ELb1ELb0ELb1ELb1ELb0ELb0ELb1ELb1EEENS1_21CollectiveEpilogueFwdINS6_IJS8_SA_S9_EEENS6_IJNS7_ILi1EEESI_SI_EEESC_SE_Li128ELb1ELb1ELb1ELb0EEENS1_36VarlenDynamicPersistentTileSchedulerILi128ELi80ELi128ELi128ELb1ELb1ELb0ELb1ELb1ELb1EEEEEEEEEvNT_6ParamsE)
        /*0020*/ 	.word	0x00000004


	//----- nvinfo : EIATTR_FRAME_SIZE
	.align		4
.L_16:
        /*0024*/ 	.byte	0x04, 0x11
        /*0026*/ 	.short	(.L_18 - .L_17)
	.align		4
.L_17:
        /*0028*/ 	.word	index@(_ZN7cutlass13device_kernelIN5flash19enable_sm80_to_sm89INS1_16FlashAttnFwdSm80INS1_25CollectiveMainloopFwdSm80ILi4ELi1ELb0EN4cute5tupleIJNS5_1CILi128EEENS7_ILi80EEENS7_ILi64EEEEEELi64ENS_6half_tEfNS_4arch4Sm80ELb1ELb0ELb1ELb1ELb0ELb0ELb1ELb1EEENS1_21CollectiveEpilogueFwdINS6_IJS8_SA_S9_EEENS6_IJNS7_ILi1EEESI_SI_EEESC_SE_Li128ELb1ELb1ELb1ELb0EEENS1_36VarlenDynamicPersistentTileSchedulerILi128ELi80ELi128ELi128ELb1ELb1ELb0ELb1ELb1ELb1EEEEEEEEEvNT_6ParamsE)
        /*002c*/ 	.word	0x00000000


	//----- nvinfo : EIATTR_REGCOUNT
	.align		4
.L_18:
        /*0030*/ 	.byte	0x04, 0x2f
        /*0032*/ 	.short	(.L_20 - .L_19)
	.align		4
.L_19:
        /*0034*/ 	.word	index@(_ZN7cutlass13device_kernelIN5flash19enable_sm80_to_sm89INS1_16FlashAttnFwdSm80INS1_25CollectiveMainloopFwdSm80ILi4ELi1ELb0EN4cute5tupleIJNS5_1CILi128EEENS7_ILi112EEENS7_ILi64EEEEEELi64ENS_6half_tEfNS_4arch4Sm80ELb1ELb0ELb1ELb0ELb0ELb0ELb1ELb1EEENS1_21CollectiveEpilogueFwdINS6_IJS8_SA_S9_EEENS6_IJNS7_ILi1EEESI_SI_EEESC_SE_Li128ELb0ELb1ELb1ELb0EEENS1_30DynamicPersistentTileSchedulerILi128ELi128ELb1ELb1ELb0EEEEEEEEEvNT_6ParamsE)
        /*0038*/ 	.word	0x00000004


	//----- nvinfo : EIATTR_FRAME_SIZE
	.align		4
.L_20:
        /*003c*/ 	.byte	0x04, 0x11
        /*003e*/ 	.short	(.L_22 - .L_21)
	.align		4
.L_21:
        /*0040*/ 	.word	index@(_ZN7cutlass13device_kernelIN5flash19enable_sm80_to_sm89INS1_16FlashAttnFwdSm80INS1_25CollectiveMainloopFwdSm80ILi4ELi1ELb0EN4cute5tupleIJNS5_1CILi128EEENS7_ILi112EEENS7_ILi64EEEEEELi64ENS_6half_tEfNS_4arch4Sm80ELb1ELb0ELb1ELb0ELb0ELb0ELb1ELb1EEENS1_21CollectiveEpilogueFwdINS6_IJS8_SA_S9_EEENS6_IJNS7_ILi1EEESI_SI_EEESC_SE_Li128ELb0ELb1ELb1ELb0EEENS1_30DynamicPersistentTileSchedulerILi128ELi128ELb1ELb1ELb0EEEEEEEEEvNT_6ParamsE)
        /*0044*/ 	.word	0x00000000


	//----- nvinfo : EIATTR_REGCOUNT
	.align		4
.L_22:
        /*0048*/ 	.byte	0x04, 0x2f
        /*004a*/ 	.short	(.L_24 - .L_23)
	.align		4
.L_23:
        /*004c*/ 	.word	index@(_ZN7cutlass13device_kernelIN5flash19enable_sm80_to_sm89INS1_16FlashAttnFwdSm80INS1_25CollectiveMainloopFwdSm80ILi4ELi1ELb0EN4cute5tupleIJNS5_1CILi128EEENS7_ILi80EEENS7_ILi64EEEEEELi64ENS_6half_tEfNS_4arch4Sm80ELb0ELb1ELb1ELb1ELb0ELb1ELb1ELb1EEENS1_21CollectiveEpilogueFwdINS6_IJS8_SA_S9_EEENS6_IJNS7_ILi1EEESI_SI_EEESC_SE_Li128ELb1ELb1ELb1ELb0EEENS1_36VarlenDynamicPersistentTileSchedulerILi128ELi80ELi128ELi128ELb1ELb1ELb0ELb1ELb0ELb1EEEEEEEEEvNT_6ParamsE)
        /*0050*/ 	.word	0x00000004


	//----- nvinfo : EIATTR_FRAME_SIZE
	.align		4
.L_24:
        /*0054*/ 	.byte	0x04, 0x11
        /*0056*/ 	.short	(.L_26 - .L_25)
	.align		4
.L_25:
        /*0058*/ 	.word	index@(_ZN7cutlass13device_kernelIN5flash19enable_sm80_to_sm89INS1_16FlashAttnFwdSm80INS1_25CollectiveMainloopFwdSm80ILi4ELi1ELb0EN4cute5tupleIJNS5_1CILi128EEENS7_ILi80EEENS7_ILi64EEEEEELi64ENS_6half_tEfNS_4arch4Sm80ELb0ELb1ELb1ELb1ELb0ELb1ELb1ELb1EEENS1_21CollectiveEpilogueFwdINS6_IJS8_SA_S9_EEENS6_IJNS7_ILi1EEESI_SI_EEESC_SE_Li128ELb1ELb1ELb1ELb0EEENS1_36VarlenDynamicPersistentTileSchedulerILi128ELi80ELi128ELi128ELb1ELb1ELb0ELb1ELb0ELb1EEEEEEEEEvNT_6ParamsE)
        /*005c*/ 	.word	0x00000000


	//----- nvinfo : EIATTR_REGCOUNT
	.align		4
.L_26:
        /*0060*/ 	.byte	0x04, 0x2f
        /*0062*/ 	.short	(.L_28 - .L_27)
	.align		4
.L_27:
        /*0064*/ 	.word	index@(_ZN7cutlass13device_kernelIN5flash19enable_sm80_to_sm89INS1_16FlashAttnFwdSm80INS1_25CollectiveMainloopFwdSm80ILi4ELi1ELb0EN4cute5tupleIJNS5_1CILi128EEENS7_ILi80EEENS7_ILi64EEEEEELi64ENS_6half_tEfNS_4arch4Sm80ELb0ELb1ELb1ELb1ELb0ELb0ELb1ELb1EEENS1_21CollectiveEpilogueFwdINS6_IJS8_SA_S9_EEENS6_IJNS7_ILi1EEESI_SI_EEESC_SE_Li128ELb1ELb1ELb1ELb0EEENS1_36VarlenDynamicPersistentTileSchedulerILi128ELi80ELi128ELi128ELb1ELb1ELb0ELb1ELb0ELb1EEEEEEEEEvNT_6ParamsE)
        /*0068*/ 	.word	0x00000004


	//----- nvinfo : EIATTR_FRAME_SIZE
	.align		4
.L_28:
        /*006c*/ 	.byte	0x04, 0x11
        /*006e*/ 	.short	(.L_30 - .L_29)
	.align		4
.L_29:
        /*0070*/ 	.word	index@(_ZN7cutlass13device_kernelIN5flash19enable_sm80_to_sm89INS1_16FlashAttnFwdSm80INS1_25CollectiveMainloopFwdSm80ILi4ELi1ELb0EN4cute5tupleIJNS5_1CILi128EEENS7_ILi80EEENS7_ILi64EEEEEELi64ENS_6half_tEfNS_4arch4Sm80ELb0ELb1ELb1ELb1ELb0ELb0ELb1ELb1EEENS1_21CollectiveEpilogueFwdINS6_IJS8_SA_S9_EEENS6_IJNS7_ILi1EEESI_SI_EEESC_SE_Li128ELb1ELb1ELb1ELb0EEENS1_36VarlenDynamicPersistentTileSchedulerILi128ELi80ELi128ELi128ELb1ELb1ELb0ELb1ELb0ELb1EEEEEEEEEvNT_6ParamsE)
        /*0074*/ 	.word	0x00000000


	//----- nvinfo : EIATTR_REGCOUNT
	.align		4
.L_30:
        /*0078*/ 	.byte	0x04, 0x2f
        /*007a*/ 	.short	(.L_32 - .L_31)
	.align		4
.L_31:
        /*007c*/ 	.word	index@(_ZN7cutlass13device_kernelIN5flash19enable_sm80_to_sm89INS1_16FlashAttnFwdSm80INS1_25CollectiveMainloopFwdSm80ILi4ELi1ELb0EN4cute5tupleIJNS5_1CILi128EEENS7_ILi96EEENS7_ILi64EEEEEELi64ENS_6half_tEfNS_4arch4Sm80ELb0ELb1ELb1ELb0ELb0ELb0ELb1ELb1EEENS1_21CollectiveEpilogueFwdINS6_IJS8_SA_S9_EEENS6_IJNS7_ILi1EEESI_SI_EEESC_SE_Li128ELb0ELb1ELb1ELb0EEENS1_19SingleTileSchedulerILb0ELb1ELb1ELi128EEEEEEEEEvNT_6ParamsE)
        /*0080*/ 	.word	0x00000004


	//----- nvinfo : EIATTR_FRAME_SIZE
	.align		4
.L_32:
        /*0084*/ 	.byte	0x04, 0x11
        /*0086*/ 	.short	(.L_34 - .L_33)
	.align		4
.L_33:
        /*0088*/ 	.word	index@(_ZN7cutlass13device_kernelIN5flash19enable_sm80_to_sm89INS1_16FlashAttnFwdSm80INS1_25CollectiveMainloopFwdSm80ILi4ELi1ELb0EN4cute5tupleIJNS5_1CILi128EEENS7_ILi96EEENS7_ILi64EEEEEELi64ENS_6half_tEfNS_4arch4Sm80ELb0ELb1ELb1ELb0ELb0ELb0ELb1ELb1EEENS1_21CollectiveEpilogueFwdINS6_IJS8_SA_S9_EEENS6_IJNS7_ILi1EEESI_SI_EEESC_SE_Li128ELb0ELb1ELb1ELb0EEENS1_19SingleTileSchedulerILb0ELb1ELb1ELi128EEEEEEEEEvNT_6ParamsE)
        /*008c*/ 	.word	0x00000000


	//----- nvinfo : EIATTR_REGCOUNT
	.align		4
.L_34:
        /*0090*/ 	.byte	0x04, 0x2f
        /*0092*/ 	.short	(.L_36 - .L_35)
	.align		4
.L_35:
        /*0094*/ 	.word	index@(_ZN7cutlass13device_kernelIN5flash19enable_sm80_to_sm89INS1_16FlashAttnFwdSm80INS1_25CollectiveMainloopFwdSm80ILi4ELi1ELb0EN4cute5tupleIJNS5_1CILi128EEENS7_ILi80EEENS7_ILi64EEEEEELi64ENS_6half_tEfNS_4arch4Sm80ELb0ELb0ELb1ELb1ELb0ELb1ELb1ELb1EEENS1_21CollectiveEpilogueFwdINS6_IJS8_SA_S9_EEENS6_IJNS7_ILi1EEESI_SI_EEESC_SE_Li128ELb1ELb1ELb1ELb0EEENS1_36VarlenDynamicPersistentTileSchedulerILi128ELi80ELi128ELi128ELb1ELb1ELb0ELb0ELb1ELb1EEEEEEEEEvNT_6ParamsE)
        /*0098*/ 	.word	0x00000004


	//----- nvinfo : EIATTR_FRAME_SIZE
	.align		4
.L_36:
        /*009c*/ 	.byte	0x04, 0x11
        /*009e*/ 	.short	(.L_38 - .L_37)
	.align		4
.L_37:
        /*00a0*/ 	.word	index@(_ZN7cutlass13device_kernelIN5flash19enable_sm80_to_sm89INS1_16FlashAttnFwdSm80INS1_25CollectiveMainloopFwdSm80ILi4ELi1ELb0EN4cute5tupleIJNS5_1CILi128EEENS7_ILi80EEENS7_ILi64EEEEEELi64ENS_6half_tEfNS_4arch4Sm80ELb0ELb0ELb1ELb1ELb0ELb1ELb1ELb1EEENS1_21CollectiveEpilogueFwdINS6_IJS8_SA_S9_EEENS6_IJNS7_ILi1EEESI_SI_EEESC_SE_Li128ELb1ELb1ELb1ELb0EEENS1_36VarlenDynamicPersistentTileSchedulerILi128ELi80ELi128ELi128ELb1ELb1ELb0ELb0ELb1ELb1EEEEEEEEEvNT_6ParamsE)
        /*00a4*/ 	.word	0x00000000


	//----- nvinfo : EIATTR_REGCOUNT
	.align		4
.L_38:
        /*00a8*/ 	.byte	0x04, 0x2f
        /*00aa*/ 	.short	(.L_40 - .L_39)
	.align		4
.L_39:
        /*00ac*/ 	.word	index@(_ZN7cutlass13device_kernelIN5flash19enable_sm80_to_sm89INS1_16FlashAttnFwdSm80INS1_25CollectiveMainloopFwdSm80ILi4ELi1ELb0EN4cute5tupleIJNS5_1CILi128EEENS7_ILi80EEENS7_ILi64EEEEEELi64ENS_6half_tEfNS_4arch4Sm80ELb0ELb0ELb1ELb1ELb0ELb0ELb1ELb1EEENS1_21CollectiveEpilogueFwdINS6_IJS8_SA_S9_EEENS6_IJNS7_ILi1EEESI_SI_EEESC_SE_Li128ELb1ELb1ELb1ELb0EEENS1_36VarlenDynamicPersistentTileSchedulerILi128ELi80ELi128ELi128ELb1ELb1ELb0ELb0ELb1ELb1EEEEEEEEEvNT_6ParamsE)
        /*00b0*/ 	.word	0x00000004


	//----- nvinfo : EIATTR_FRAME_SIZE
	.align		4
.L_40:
        /*00b4*/ 	.byte	0x04, 0x11
        /*00b6*/ 	.short	(.L_42 - .L_41)
	.align		4
.L_41:
        /*00b8*/ 	.word	index@(_ZN7cutlass13device_kernelIN5flash19enable_sm80_to_sm89INS1_16FlashAttnFwdSm80INS1_25CollectiveMainloopFwdSm80ILi4ELi1ELb0EN4cute5tupleIJNS5_1CILi128EEENS7_ILi80EEENS7_ILi64EEEEEELi64ENS_6half_tEfNS_4arch4Sm80ELb0ELb0ELb1ELb1ELb0ELb0ELb1ELb1EEENS1_21CollectiveEpilogueFwdINS6_IJS8_SA_S9_EEENS6_IJNS7_ILi1EEESI_SI_EEESC_SE_Li128ELb1ELb1ELb1ELb0EEENS1_36VarlenDynamicPersistentTileSchedulerILi128ELi80ELi128ELi128ELb1ELb1ELb0ELb0ELb1ELb1EEEEEEEEEvNT_6ParamsE)
        /*00bc*/ 	.word	0x00000000


	//----- nvinfo : EIATTR_REGCOUNT
	.align		4
.L_42:
        /*00c0*/ 	.byte	0x04, 0x2f
        /*00c2*/ 	.short	(.L_44 - .L_43)
	.align		4
.L_43:
        /*00c4*/ 	.word	index@(_ZN7cutlass13device_kernelIN5flash19enable_sm80_to_sm89INS1_16FlashAttnFwdSm80INS1_25CollectiveMainloopFwdSm80ILi4ELi1ELb0EN4cute5tupleIJNS5_1CILi128EEENS7_ILi112EEENS7_ILi64EEEEEELi64ENS_6half_tEfNS_4arch4Sm80ELb0ELb0ELb1ELb0ELb0ELb0ELb1ELb1EEENS1_21CollectiveEpilogueFwdINS6_IJS8_SA_S9_EEENS6_IJNS7_ILi1EEESI_SI_EEESC_SE_Li128ELb0ELb1ELb1ELb0EEENS1_19SingleTileSchedulerILb0ELb1ELb1ELi128EEEEEEEEEvNT_6ParamsE)
        /*00c8*/ 	.word	0x00000004


	//----- nvinfo : EIATTR_FRAME_SIZE
	.align		4
.L_44:
        /*00cc*/ 	.byte	0x04, 0x11
        /*00ce*/ 	.short	(.L_46 - .L_45)
	.align		4
.L_45:
        /*00d0*/ 	.word	index@(_ZN7cutlass13device_kernelIN5flash19enable_sm80_to_sm89INS1_16FlashAttnFwdSm80INS1_25CollectiveMainloopFwdSm80ILi4ELi1ELb0EN4cute5tupleIJNS5_1CILi128EEENS7_ILi112EEENS7_ILi64EEEEEELi64ENS_6half_tEfNS_4arch4Sm80ELb0ELb0ELb1ELb0ELb0ELb0ELb1ELb1EEENS1_21CollectiveEpilogueFwdINS6_IJS8_SA_S9_EEENS6_IJNS7_ILi1EEESI_SI_EEESC_SE_Li128ELb0ELb1ELb1ELb0EEENS1_19SingleTileSchedulerILb0ELb1ELb1ELi128EEEEEEEEEvNT_6ParamsE)
        /*00d4*/ 	.word	0x00000000


	//----- nvinfo : EIATTR_MIN_STACK_SIZE
	.align		4
.L_46:
        /*00d8*/ 	.byte	0x04, 0x12
        /*00da*/ 	.short	(.L_48 - .L_47)
	.align		4
.L_47:
        /*00dc*/ 	.word	index@(_ZN7cutlass13device_kernelIN5flash19enable_sm80_to_sm89INS1_16FlashAttnFwdSm80INS1_25CollectiveMainloopFwdSm80ILi4ELi1ELb0EN4cute5tupleIJNS5_1CILi128EEENS7_ILi112EEENS7_ILi64EEEEEELi64ENS_6half_tEfNS_4arch4Sm80ELb0ELb0ELb1ELb0ELb0ELb0ELb1ELb1EEENS1_21CollectiveEpilogueFwdINS6_IJS8_SA_S9_EEENS6_IJNS7_ILi1EEESI_SI_EEESC_SE_Li128ELb0ELb1ELb1ELb0EEENS1_19SingleTileSchedulerILb0ELb1ELb1ELi128EEEEEEEEEvNT_6ParamsE)
        /*00e0*/ 	.word	0x00000000


	//----- nvinfo : EIATTR_MIN_STACK_SIZE
	.align		4
.L_48:
        /*00e4*/ 	.byte	0x04, 0x12
        /*00e6*/ 	.short	(.L_50 - .L_49)
	.align		4
.L_49:
        /*00e8*/ 	.word	index@(_ZN7cutlass13device_kernelIN5flash19enable_sm80_to_sm89INS1_16FlashAttnFwdSm80INS1_25CollectiveMainloopFwdSm80ILi4ELi1ELb0EN4cute5tupleIJNS5_1CILi128EEENS7_ILi80EEENS7_ILi64EEEEEELi64ENS_6half_tEfNS_4arch4Sm80ELb0ELb0ELb1ELb1ELb0ELb0ELb1ELb1EEENS1_21CollectiveEpilogueFwdINS6_IJS8_SA_S9_EEENS6_IJNS7_ILi1EEESI_SI_EEESC_SE_Li128ELb1ELb1ELb1ELb0EEENS1_36VarlenDynamicPersistentTileSchedulerILi128ELi80ELi128ELi128ELb1ELb1ELb0ELb0ELb1ELb1EEEEEEEEEvNT_6ParamsE)
        /*00ec*/ 	.word	0x00000000


	//----- nvinfo : EIATTR_MIN_STACK_SIZE
	.align		4
.L_50:
        /*00f0*/ 	.byte	0x04, 0x12
        /*00f2*/ 	.short	(.L_52 - .L_51)
	.align		4
.L_51:
        /*00f4*/ 	.word	index@(_ZN7cutlass13device_kernelIN5flash19enable_sm80_to_sm89INS1_16FlashAttnFwdSm80INS1_25CollectiveMainloopFwdSm80ILi4ELi1ELb0EN4cute5tupleIJNS5_1CILi128EEENS7_ILi80EEENS7_ILi64EEEEEELi64ENS_6half_tEfNS_4arch4Sm80ELb0ELb0ELb1ELb1ELb0ELb1ELb1ELb1EEENS1_21CollectiveEpilogueFwdINS6_IJS8_SA_S9_EEENS6_IJNS7_ILi1EEESI_SI_EEESC_SE_Li128ELb1ELb1ELb1ELb0EEENS1_36VarlenDynamicPersistentTileSchedulerILi128ELi80ELi128ELi128ELb1ELb1ELb0ELb0ELb1ELb1EEEEEEEEEvNT_6ParamsE)
        /*00f8*/ 	.word	0x00000000


	//----- nvinfo : EIATTR_MIN_STACK_SIZE
	.align		4
.L_52:
        /*00fc*/ 	.byte	0x04, 0x12
        /*00fe*/ 	.short	(.L_54 - .L_53)
	.align		4
.L_53:
        /*0100*/ 	.word	index@(_ZN7cutlass13device_kernelIN5flash19enable_sm80_to_sm89INS1_16FlashAttnFwdSm80INS1_25CollectiveMainloopFwdSm80ILi4ELi1ELb0EN4cute5tupleIJNS5_1CILi128EEENS7_ILi96EEENS7_ILi64EEEEEELi64ENS_6half_tEfNS_4arch4Sm80ELb0ELb1ELb1ELb0ELb0ELb0ELb1ELb1EEENS1_21CollectiveEpilogueFwdINS6_IJS8_SA_S9_EEENS6_IJNS7_ILi1EEESI_SI_EEESC_SE_Li128ELb0ELb1ELb1ELb0EEENS1_19SingleTileSchedulerILb0ELb1ELb1ELi128EEEEEEEEEvNT_6ParamsE)
        /*0104*/ 	.word	0x00000000


	//----- nvinfo : EIATTR_MIN_STACK_SIZE
	.align		4
.L_54:
        /*0108*/ 	.byte	0x04, 0x12
        /*010a*/ 	.short	(.L_56 - .L_55)
	.align		4
.L_55:
        /*010c*/ 	.word	index@(_ZN7cutlass13device_kernelIN5flash19enable_sm80_to_sm89INS1_16FlashAttnFwdSm80INS1_25CollectiveMainloopFwdSm80ILi4ELi1ELb0EN4cute5tupleIJNS5_1CILi128EEENS7_ILi80EEENS7_ILi64EEEEEELi64ENS_6half_tEfNS_4arch4Sm80ELb0ELb1ELb1ELb1ELb0ELb0ELb1ELb1EEENS1_21CollectiveEpilogueFwdINS6_IJS8_SA_S9_EEENS6_IJNS7_ILi1EEESI_SI_EEESC_SE_Li128ELb1ELb1ELb1ELb0EEENS1_36VarlenDynamicPersistentTileSchedulerILi128ELi80ELi128ELi128ELb1ELb1ELb0ELb1ELb0ELb1EEEEEEEEEvNT_6ParamsE)
        /*0110*/ 	.word	0x00000000


	//----- nvinfo : EIATTR_MIN_STACK_SIZE
	.align		4
.L_56:
        /*0114*/ 	.byte	0x04, 0x12
        /*0116*/ 	.short	(.L_58 - .L_57)
	.align		4
.L_57:
        /*0118*/ 	.word	index@(_ZN7cutlass13device_kernelIN5flash19enable_sm80_to_sm89INS1_16FlashAttnFwdSm80INS1_25CollectiveMainloopFwdSm80ILi4ELi1ELb0EN4cute5tupleIJNS5_1CILi128EEENS7_ILi80EEENS7_ILi64EEEEEELi64ENS_6half_tEfNS_4arch4Sm80ELb0ELb1ELb1ELb1ELb0ELb1ELb1ELb1EEENS1_21CollectiveEpilogueFwdINS6_IJS8_SA_S9_EEENS6_IJNS7_ILi1EEESI_SI_EEESC_SE_Li128ELb1ELb1ELb1ELb0EEENS1_36VarlenDynamicPersistentTileSchedulerILi128ELi80ELi128ELi128ELb1ELb1ELb0ELb1ELb0ELb1EEEEEEEEEvNT_6ParamsE)
        /*011c*/ 	.word	0x00000000


	//----- nvinfo : EIATTR_MIN_STACK_SIZE
	.align		4
.L_58:
        /*0120*/ 	.byte	0x04, 0x12
        /*0122*/ 	.short	(.L_60 - .L_59)
	.align		4
.L_59:
        /*0124*/ 	.word	index@(_ZN7cutlass13device_kernelIN5flash19enable_sm80_to_sm89INS1_16FlashAttnFwdSm80INS1_25CollectiveMainloopFwdSm80ILi4ELi1ELb0EN4cute5tupleIJNS5_1CILi128EEENS7_ILi112EEENS7_ILi64EEEEEELi64ENS_6half_tEfNS_4arch4Sm80ELb1ELb0ELb1ELb0ELb0ELb0ELb1ELb1EEENS1_21CollectiveEpilogueFwdINS6_IJS8_SA_S9_EEENS6_IJNS7_ILi1EEESI_SI_EEESC_SE_Li128ELb0ELb1ELb1ELb0EEENS1_30DynamicPersistentTileSchedulerILi128ELi128ELb1ELb1ELb0EEEEEEEEEvNT_6ParamsE)
        /*0128*/ 	.word	0x00000000


	//----- nvinfo : EIATTR_MIN_STACK_SIZE
	.align		4
.L_60:
        /*012c*/ 	.byte	0x04, 0x12
        /*012e*/ 	.short	(.L_62 - .L_61)
	.align		4
.L_61:
        /*0130*/ 	.word	index@(_ZN7cutlass13device_kernelIN5flash19enable_sm80_to_sm89INS1_16FlashAttnFwdSm80INS1_25CollectiveMainloopFwdSm80ILi4ELi1ELb0EN4cute5tupleIJNS5_1CILi128EEENS7_ILi80EEENS7_ILi64EEEEEELi64ENS_6half_tEfNS_4arch4Sm80ELb1ELb0ELb1ELb1ELb0ELb0ELb1ELb1EEENS1_21CollectiveEpilogueFwdINS6_IJS8_SA_S9_EEENS6_IJNS7_ILi1EEESI_SI_EEESC_SE_Li128ELb1ELb1ELb1ELb0EEENS1_36VarlenDynamicPersistentTileSchedulerILi128ELi80ELi128ELi128ELb1ELb1ELb0ELb1ELb1ELb1EEEEEEEEEvNT_6ParamsE)
        /*0134*/ 	.word	0x00000000


	//----- nvinfo : EIATTR_MIN_STACK_SIZE
	.align		4
.L_62:
        /*0138*/ 	.byte	0x04, 0x12
        /*013a*/ 	.short	(.L_64 - .L_63)
	.align		4
.L_63:
        /*013c*/ 	.word	index@(_ZN7cutlass13device_kernelIN5flash19enable_sm80_to_sm89INS1_16FlashAttnFwdSm80INS1_25CollectiveMainloopFwdSm80ILi4ELi1ELb0EN4cute5tupleIJNS5_1CILi128EEENS7_ILi80EEENS7_ILi64EEEEEELi64ENS_6half_tEfNS_4arch4Sm80ELb1ELb0ELb1ELb1ELb0ELb1ELb1ELb1EEENS1_21CollectiveEpilogueFwdINS6_IJS8_SA_S9_EEENS6_IJNS7_ILi1EEESI_SI_EEESC_SE_Li128ELb1ELb1ELb1ELb0EEENS1_36VarlenDynamicPersistentTileSchedulerILi128ELi80ELi128ELi128ELb1ELb1ELb0ELb1ELb1ELb1EEEEEEEEEvNT_6ParamsE)
        /*0140*/ 	.word	0x00000000
.L_64:


//--------------------- .nv.compat                --------------------------
	.section	.nv.compat,"",@"SHT_CUDA_COMPAT_INFO"
	.align	4
        /*0000*/ 	.byte	0x02, 0x09, 0x01, 0x00, 0x02, 0x02, 0x01, 0x00, 0x02, 0x05, 0x05, 0x00, 0x03, 0x07, 0x01, 0x01
        /*0010*/ 	.byte	0x02, 0x03, 0x00, 0x00, 0x02, 0x06, 0x01, 0x00, 0x04, 0x0b, 0x08, 0x00, 0x00, 0x00, 0x00, 0x00
        /*0020*/ 	.byte	0x00, 0x00, 0x00, 0x00


//--------------------- .nv.info._ZN7cutlass13device_kernelIN5flash19enable_sm80_to_sm89INS1_16FlashAttnFwdSm80INS1_25CollectiveMainloopFwdSm80ILi4ELi1ELb0EN4cute5tupleIJNS5_1CILi128EEENS7_ILi112EEENS7_ILi64EEEEEELi64ENS_6half_tEfNS_4arch4Sm80ELb0ELb0ELb1ELb0ELb0ELb0ELb1ELb1EEENS1_21CollectiveEpilogueFwdINS6_IJS8_SA_S9_EEENS6_IJNS7_ILi1EEESI_SI_EEESC_SE_Li128ELb0ELb1ELb1ELb0EEENS1_19SingleTileSchedulerILb0ELb1ELb1ELi128EEEEEEEEEvNT_6ParamsE --------------------------
	.section	.nv.info._ZN7cutlass13device_kernelIN5flash19enable_sm80_to_sm89INS1_16FlashAttnFwdSm80INS1_25CollectiveMainloopFwdSm80ILi4ELi1ELb0EN4cute5tupleIJNS5_1CILi128EEENS7_ILi112EEENS7_ILi64EEEEEELi64ENS_6half_tEfNS_4arch4Sm80ELb0ELb0ELb1ELb0ELb0ELb0ELb1ELb1EEENS1_21CollectiveEpilogueFwdINS6_IJS8_SA_S9_EEENS6_IJNS7_ILi1EEESI_SI_EEESC_SE_Li128ELb0ELb1ELb1ELb0EEENS1_19SingleTileSchedulerILb0ELb1ELb1ELi128EEEEEEEEEvNT_6ParamsE,"",@"SHT_CUDA_INFO"
	.sectionflags	@""
	.align	4


	//----- nvinfo : EIATTR_CUDA_API_VERSION
	.align		4
        /*0000*/ 	.byte	0x04, 0x37
        /*0002*/ 	.short	(.L_66 - .L_65)
.L_65:
        /*0004*/ 	.word	0x00000082


	//----- nvinfo : EIATTR_KPARAM_INFO
	.align		4
.L_66:
        /*0008*/ 	.byte	0x04, 0x17
        /*000a*/ 	.short	(.L_68 - .L_67)
.L_67:
        /*000c*/ 	.word	0x00000000
        /*0010*/ 	.short	0x0000
        /*0012*/ 	.short	0x0000
        /*0014*/ 	.byte	0x00, 0xf0, 0x61, 0x10


	//----- nvinfo : EIATTR_SPARSE_MMA_MASK
	.align		4
.L_68:
        /*0018*/ 	.byte	0x03, 0x50
        /*001a*/ 	.short	0x0000


	//----- nvinfo : EIATTR_MAXREG_COUNT
	.align		4
        /*001c*/ 	.byte	0x03, 0x1b
        /*001e*/ 	.short	0x00ff


	//----- nvinfo : EIATTR_MERCURY_ISA_VERSION
	.align		4
        /*0020*/ 	.byte	0x03, 0x5f
        /*0022*/ 	.short	0x0101


	//----- nvinfo : EIATTR_EXIT_INSTR_OFFSETS
	.align		4
        /*0024*/ 	.byte	0x04, 0x1c
        /*0026*/ 	.short	(.L_70 - .L_69)


	//   ....[0]....
.L_69:
        /*0028*/ 	.word	0x00000010


	//----- nvinfo : EIATTR_MAX_THREADS
	.align		4
.L_70:
        /*002c*/ 	.byte	0x04, 0x05
        /*002e*/ 	.short	(.L_72 - .L_71)
.L_71:
        /*0030*/ 	.word	0x00000080
        /*0034*/ 	.word	0x00000001
        /*0038*/ 	.word	0x00000001


	//----- nvinfo : EIATTR_CBANK_PARAM_SIZE
	.align		4
.L_72:
        /*003c*/ 	.byte	0x03, 0x19
        /*003e*/ 	.short	0x0418


	//----- nvinfo : EIATTR_PARAM_CBANK
	.align		4
        /*0040*/ 	.byte	0x04, 0x0a
        /*0042*/ 	.short	(.L_74 - .L_73)
	.align		4
.L_73:
        /*0044*/ 	.word	index@(.nv.constant0._ZN7cutlass13device_kernelIN5flash19enable_sm80_to_sm89INS1_16FlashAttnFwdSm80INS1_25CollectiveMainloopFwdSm80ILi4ELi1ELb0EN4cute5tupleIJNS5_1CILi128EEENS7_ILi112EEENS7_ILi64EEEEEELi64ENS_6half_tEfNS_4arch4Sm80ELb0ELb0ELb1ELb0ELb0ELb0ELb1ELb1EEENS1_21CollectiveEpilogueFwdINS6_IJS8_SA_S9_EEENS6_IJNS7_ILi1EEESI_SI_EEESC_SE_Li128ELb0ELb1ELb1ELb0EEENS1_19SingleTileSchedulerILb0ELb1ELb1ELi128EEEEEEEEEvNT_6ParamsE)
        /*0048*/ 	.short	0x0210
        /*004a*/ 	.short	0x0418


	//----- nvinfo : EIATTR_SW_WAR
	.align		4
.L_74:
        /*004c*/ 	.byte	0x04, 0x36
        /*004e*/ 	.short	(.L_76 - .L_75)
.L_75:
        /*0050*/ 	.word	0x00000008
.L_76:


//--------------------- .nv.info._ZN7cutlass13device_kernelIN5flash19enable_sm80_to_sm89INS1_16FlashAttnFwdSm80INS1_25CollectiveMainloopFwdSm80ILi4ELi1ELb0EN4cute5tupleIJNS5_1CILi128EEENS7_ILi80EEENS7_ILi64EEEEEELi64ENS_6half_tEfNS_4arch4Sm80ELb0ELb0ELb1ELb1ELb0ELb0ELb1ELb1EEENS1_21CollectiveEpilogueFwdINS6_IJS8_SA_S9_EEENS6_IJNS7_ILi1EEESI_SI_EEESC_SE_Li128ELb1ELb1ELb1ELb0EEENS1_36VarlenDynamicPersistentTileSchedulerILi128ELi80ELi128ELi128ELb1ELb1ELb0ELb0ELb1ELb1EEEEEEEEEvNT_6ParamsE --------------------------
	.section	.nv.info._ZN7cutlass13device_kernelIN5flash19enable_sm80_to_sm89INS1_16FlashAttnFwdSm80INS1_25CollectiveMainloopFwdSm80ILi4ELi1ELb0EN4cute5tupleIJNS5_1CILi128EEENS7_ILi80EEENS7_ILi64EEEEEELi64ENS_6half_tEfNS_4arch4Sm80ELb0ELb0ELb1ELb1ELb0ELb0ELb1ELb1EEENS1_21CollectiveEpilogueFwdINS6_IJS8_SA_S9_EEENS6_IJNS7_ILi1EEESI_SI_EEESC_SE_Li128ELb1ELb1ELb1ELb0EEENS1_36VarlenDynamicPersistentTileSchedulerILi128ELi80ELi128ELi128ELb1ELb1ELb0ELb0ELb1ELb1EEEEEEEEEvNT_6ParamsE,"",@"SHT_CUDA_INFO"
	.sectionflags	@""
	.align	4


	//----- nvinfo : EIATTR_CUDA_API_VERSION
	.align		4
        /*0000*/ 	.byte	0x04, 0x37
        /*0002*/ 	.short	(.L_78 - .L_77)
.L_77:
        /*0004*/ 	.word	0x00000082


	//----- nvinfo : EIATTR_KPARAM_INFO
	.align		4
.L_78:
        /*0008*/ 	.byte	0x04, 0x17
        /*000a*/ 	.short	(.L_80 - .L_79)
.L_79:
        /*000c*/ 	.word	0x00000000
        /*0010*/ 	.short	0x0000
        /*0012*/ 	.short	0x0000
        /*0014*/ 	.byte	0x00, 0xf0, 0xe1, 0x10


	//----- nvinfo : EIATTR_SPARSE_MMA_MASK
	.align		4
.L_80:
        /*0018*/ 	.byte	0x03, 0x50
        /*001a*/ 	.short	0x0000


	//----- nvinfo : EIATTR_MAXREG_COUNT
	.align		4
        /*001c*/ 	.byte	0x03, 0x1b
        /*001e*/ 	.short	0x00ff


	//----- nvinfo : EIATTR_MERCURY_ISA_VERSION
	.align		4
        /*0020*/ 	.byte	0x03, 0x5f
        /*0022*/ 	.short	0x0101


	//----- nvinfo : EIATTR_EXIT_INSTR_OFFSETS
	.align		4
        /*0024*/ 	.byte	0x04, 0x1c
        /*0026*/ 	.short	(.L_82 - .L_81)


	//   ....[0]....
.L_81:
        /*0028*/ 	.word	0x00000010


	//----- nvinfo : EIATTR_MAX_THREADS
	.align		4
.L_82:
        /*002c*/ 	.byte	0x04, 0x05
        /*002e*/ 	.short	(.L_84 - .L_83)
.L_83:
        /*0030*/ 	.word	0x00000080
        /*0034*/ 	.word	0x00000001
        /*0038*/ 	.word	0x00000001


	//----- nvinfo : EIATTR_CBANK_PARAM_SIZE
	.align		4
.L_84:
        /*003c*/ 	.byte	0x03, 0x19
        /*003e*/ 	.short	0x0438


	//----- nvinfo : EIATTR_PARAM_CBANK
	.align		4
        /*0040*/ 	.byte	0x04, 0x0a
        /*0042*/ 	.short	(.L_86 - .L_85)
	.align		4
.L_85:
        /*0044*/ 	.word	index@(.nv.constant0._ZN7cutlass13device_kernelIN5flash19enable_sm80_to_sm89INS1_16FlashAttnFwdSm80INS1_25CollectiveMainloopFwdSm80ILi4ELi1ELb0EN4cute5tupleIJNS5_1CILi128EEENS7_ILi80EEENS7_ILi64EEEEEELi64ENS_6half_tEfNS_4arch4Sm80ELb0ELb0ELb1ELb1ELb0ELb0ELb1ELb1EEENS1_21CollectiveEpilogueFwdINS6_IJS8_SA_S9_EEENS6_IJNS7_ILi1EEESI_SI_EEESC_SE_Li128ELb1ELb1ELb1ELb0EEENS1_36VarlenDynamicPersistentTileSchedulerILi128ELi80ELi128ELi128ELb1ELb1ELb0ELb0ELb1ELb1EEEEEEEEEvNT_6ParamsE)
        /*0048*/ 	.short	0x0210
        /*004a*/ 	.short	0x0438


	//----- nvinfo : EIATTR_SW_WAR
	.align		4
.L_86:
        /*004c*/ 	.byte	0x04, 0x36
        /*004e*/ 	.short	(.L_88 - .L_87)
.L_87:
        /*0050*/ 	.word	0x00000008
.L_88:


//--------------------- .nv.info._ZN7cutlass13device_kernelIN5flash19enable_sm80_to_sm89INS1_16FlashAttnFwdSm80INS1_25CollectiveMainloopFwdSm80ILi4ELi1ELb0EN4cute5tupleIJNS5_1CILi128EEENS7_ILi80EEENS7_ILi64EEEEEELi64ENS_6half_tEfNS_4arch4Sm80ELb0ELb0ELb1ELb1ELb0ELb1ELb1ELb1EEENS1_21CollectiveEpilogueFwdINS6_IJS8_SA_S9_EEENS6_IJNS7_ILi1EEESI_SI_EEESC_SE_Li128ELb1ELb1ELb1ELb0EEENS1_36VarlenDynamicPersistentTileSchedulerILi128ELi80ELi128ELi128ELb1ELb1ELb0ELb0ELb1ELb1EEEEEEEEEvNT_6ParamsE --------------------------
	.section	.nv.info._ZN7cutlass13device_kernelIN5flash19enable_sm80_to_sm89INS1_16FlashAttnFwdSm80INS1_25CollectiveMainloopFwdSm80ILi4ELi1ELb0EN4cute5tupleIJNS5_1CILi128EEENS7_ILi80EEENS7_ILi64EEEEEELi64ENS_6half_tEfNS_4arch4Sm80ELb0ELb0ELb1ELb1ELb0ELb1ELb1ELb1EEENS1_21CollectiveEpilogueFwdINS6_IJS8_SA_S9_EEENS6_IJNS7_ILi1EEESI_SI_EEESC_SE_Li128ELb1ELb1ELb1ELb0EEENS1_36VarlenDynamicPersistentTileSchedulerILi128ELi80ELi128ELi128ELb1ELb1ELb0ELb0ELb1ELb1EEEEEEEEEvNT_6ParamsE,"",@"SHT_CUDA_INFO"
	.sectionflags	@""
	.align	4


	//----- nvinfo : EIATTR_CUDA_API_VERSION
	.align		4
        /*0000*/ 	.byte	0x04, 0x37
        /*0002*/ 	.short	(.L_90 - .L_89)
.L_89:
        /*0004*/ 	.word	0x00000082


	//----- nvinfo : EIATTR_KPARAM_INFO
	.align		4
.L_90:
        /*0008*/ 	.byte	0x04, 0x17
        /*000a*/ 	.short	(.L_92 - .L_91)
.L_91:
        /*000c*/ 	.word	0x00000000
        /*0010*/ 	.short	0x0000
        /*0012*/ 	.short	0x0000
        /*0014*/ 	.byte	0x00, 0xf0, 0xe1, 0x10


	//----- nvinfo : EIATTR_SPARSE_MMA_MASK
	.align		4
.L_92:
        /*0018*/ 	.byte	0x03, 0x50
        /*001a*/ 	.short	0x0000


	//----- nvinfo : EIATTR_MAXREG_COUNT
	.align		4
        /*001c*/ 	.byte	0x03, 0x1b
        /*001e*/ 	.short	0x00ff


	//----- nvinfo : EIATTR_MERCURY_ISA_VERSION
	.align		4
        /*0020*/ 	.byte	0x03, 0x5f
        /*0022*/ 	.short	0x0101


	//----- nvinfo : EIATTR_EXIT_INSTR_OFFSETS
	.align		4
        /*0024*/ 	.byte	0x04, 0x1c
        /*0026*/ 	.short	(.L_94 - .L_93)


	//   ....[0]....
.L_93:
        /*0028*/ 	.word	0x00000010


	//----- nvinfo : EIATTR_MAX_THREADS
	.align		4
.L_94:
        /*002c*/ 	.byte	0x04, 0x05
        /*002e*/ 	.short	(.L_96 - .L_95)
.L_95:
        /*0030*/ 	.word	0x00000080
        /*0034*/ 	.word	0x00000001
        /*0038*/ 	.word	0x00000001


	//----- nvinfo : EIATTR_CBANK_PARAM_SIZE
	.align		4
.L_96:
        /*003c*/ 	.byte	0x03, 0x19
        /*003e*/ 	.short	0x0438


	//----- nvinfo : EIATTR_PARAM_CBANK
	.align		4
        /*0040*/ 	.byte	0x04, 0x0a
        /*0042*/ 	.short	(.L_98 - .L_97)
	.align		4
.L_97:
        /*0044*/ 	.word	index@(.nv.constant0._ZN7cutlass13device_kernelIN5flash19enable_sm80_to_sm89INS1_16FlashAttnFwdSm80INS1_25CollectiveMainloopFwdSm80ILi4ELi1ELb0EN4cute5tupleIJNS5_1CILi128EEENS7_ILi80EEENS7_ILi64EEEEEELi64ENS_6half_tEfNS_4arch4Sm80ELb0ELb0ELb1ELb1ELb0ELb1ELb1ELb1EEENS1_21CollectiveEpilogueFwdINS6_IJS8_SA_S9_EEENS6_IJNS7_ILi1EEESI_SI_EEESC_SE_Li128ELb1ELb1ELb1ELb0EEENS1_36VarlenDynamicPersistentTileSchedulerILi128ELi80ELi128ELi128ELb1ELb1ELb0ELb0ELb1ELb1EEEEEEEEEvNT_6ParamsE)
        /*0048*/ 	.short	0x0210
        /*004a*/ 	.short	0x0438


	//----- nvinfo : EIATTR_SW_WAR
	.align		4
.L_98:
        /*004c*/ 	.byte	0x04, 0x36
        /*004e*/ 	.short	(.L_100 - .L_99)
.L_99:
        /*0050*/ 	.word	0x00000008
.L_100:


//--------------------- .nv.info._ZN7cutlass13device_kernelIN5flash19enable_sm80_to_sm89INS1_16FlashAttnFwdSm80INS1_25CollectiveMainloopFwdSm80ILi4ELi1ELb0EN4cute5tupleIJNS5_1CILi128EEENS7_ILi96EEENS7_ILi64EEEEEELi64ENS_6half_tEfNS_4arch4Sm80ELb0ELb1ELb1ELb0ELb0ELb0ELb1ELb1EEENS1_21CollectiveEpilogueFwdINS6_IJS8_SA_S9_EEENS6_IJNS7_ILi1EEESI_SI_EEESC_SE_Li128ELb0ELb1ELb1ELb0EEENS1_19SingleTileSchedulerILb0ELb1ELb1ELi128EEEEEEEEEvNT_6ParamsE --------------------------
	.section	.nv.info._ZN7cutlass13device_kernelIN5flash19enable_sm80_to_sm89INS1_16FlashAttnFwdSm80INS1_25CollectiveMainloopFwdSm80ILi4ELi1ELb0EN4cute5tupleIJNS5_1CILi128EEENS7_ILi96EEENS7_ILi64EEEEEELi64ENS_6half_tEfNS_4arch4Sm80ELb0ELb1ELb1ELb0ELb0ELb0ELb1ELb1EEENS1_21CollectiveEpilogueFwdINS6_IJS8_SA_S9_EEENS6_IJNS7_ILi1EEESI_SI_EEESC_SE_Li128ELb0ELb1ELb1ELb0EEENS1_19SingleTileSchedulerILb0ELb1ELb1ELi128EEEEEEEEEvNT_6ParamsE,"",@"SHT_CUDA_INFO"
	.sectionflags	@""
	.align	4


	//----- nvinfo : EIATTR_CUDA_API_VERSION
	.align		4
        /*0000*/ 	.byte	0x04, 0x37
        /*0002*/ 	.short	(.L_102 - .L_101)
.L_101:
        /*0004*/ 	.word	0x00000082


	//----- nvinfo : EIATTR_KPARAM_INFO
	.align		4
.L_102:
        /*0008*/ 	.byte	0x04, 0x17
        /*000a*/ 	.short	(.L_104 - .L_103)
.L_103:
        /*000c*/ 	.word	0x00000000
        /*0010*/ 	.short	0x0000
        /*0012*/ 	.short	0x0000
        /*0014*/ 	.byte	0x00, 0xf0, 0x61, 0x10


	//----- nvinfo : EIATTR_SPARSE_MMA_MASK
	.align		4
.L_104:
        /*0018*/ 	.byte	0x03, 0x50
        /*001a*/ 	.short	0x0000


	//----- nvinfo : EIATTR_MAXREG_COUNT
	.align		4
        /*001c*/ 	.byte	0x03, 0x1b
        /*001e*/ 	.short	0x00ff


	//----- nvinfo : EIATTR_MERCURY_ISA_VERSION
	.align		4
        /*0020*/ 	.byte	0x03, 0x5f
        /*0022*/ 	.short	0x0101


	//----- nvinfo : EIATTR_EXIT_INSTR_OFFSETS
	.align		4
        /*0024*/ 	.byte	0x04, 0x1c
        /*0026*/ 	.short	(.L_106 - .L_105)


	//   ....[0]....
.L_105:
        /*0028*/ 	.word	0x00000010


	//----- nvinfo : EIATTR_MAX_THREADS
	.align		4
.L_106:
        /*002c*/ 	.byte	0x04, 0x05
        /*002e*/ 	.short	(.L_108 - .L_107)
.L_107:
        /*0030*/ 	.word	0x00000080
        /*0034*/ 	.word	0x00000001
        /*0038*/ 	.word	0x00000001


	//----- nvinfo : EIATTR_CBANK_PARAM_SIZE
	.align		4
.L_108:
        /*003c*/ 	.byte	0x03, 0x19
        /*003e*/ 	.short	0x0418


	//----- nvinfo : EIATTR_PARAM_CBANK
	.align		4
        /*0040*/ 	.byte	0x04, 0x0a
        /*0042*/ 	.short	(.L_110 - .L_109)
	.align		4
.L_109:
        /*0044*/ 	.word	index@(.nv.constant0._ZN7cutlass13device_kernelIN5flash19enable_sm80_to_sm89INS1_16FlashAttnFwdSm80INS1_25CollectiveMainloopFwdSm80ILi4ELi1ELb0EN4cute5tupleIJNS5_1CILi128EEENS7_ILi96EEENS7_ILi64EEEEEELi64ENS_6half_tEfNS_4arch4Sm80ELb0ELb1ELb1ELb0ELb0ELb0ELb1ELb1EEENS1_21CollectiveEpilogueFwdINS6_IJS8_SA_S9_EEENS6_IJNS7_ILi1EEESI_SI_EEESC_SE_Li128ELb0ELb1ELb1ELb0EEENS1_19SingleTileSchedulerILb0ELb1ELb1ELi128EEEEEEEEEvNT_6ParamsE)
        /*0048*/ 	.short	0x0210
        /*004a*/ 	.short	0x0418


	//----- nvinfo : EIATTR_SW_WAR
	.align		4
.L_110:
        /*004c*/ 	.byte	0x04, 0x36
        /*004e*/ 	.short	(.L_112 - .L_111)
.L_111:
        /*0050*/ 	.word	0x00000008
.L_112:


//--------------------- .nv.info._ZN7cutlass13device_kernelIN5flash19enable_sm80_to_sm89INS1_16FlashAttnFwdSm80INS1_25CollectiveMainloopFwdSm80ILi4ELi1ELb0EN4cute5tupleIJNS5_1CILi128EEENS7_ILi80EEENS7_ILi64EEEEEELi64ENS_6half_tEfNS_4arch4Sm80ELb0ELb1ELb1ELb1ELb0ELb0ELb1ELb1EEENS1_21CollectiveEpilogueFwdINS6_IJS8_SA_S9_EEENS6_IJNS7_ILi1EEESI_SI_EEESC_SE_Li128ELb1ELb1ELb1ELb0EEENS1_36VarlenDynamicPersistentTileSchedulerILi128ELi80ELi128ELi128ELb1ELb1ELb0ELb1ELb0ELb1EEEEEEEEEvNT_6ParamsE --------------------------
	.section	.nv.info._ZN7cutlass13device_kernelIN5flash19enable_sm80_to_sm89INS1_16FlashAttnFwdSm80INS1_25CollectiveMainloopFwdSm80ILi4ELi1ELb0EN4cute5tupleIJNS5_1CILi128EEENS7_ILi80EEENS7_ILi64EEEEEELi64ENS_6half_tEfNS_4arch4Sm80ELb0ELb1ELb1ELb1ELb0ELb0ELb1ELb1EEENS1_21CollectiveEpilogueFwdINS6_IJS8_SA_S9_EEENS6_IJNS7_ILi1EEESI_SI_EEESC_SE_Li128ELb1ELb1ELb1ELb0EEENS1_36VarlenDynamicPersistentTileSchedulerILi128ELi80ELi128ELi128ELb1ELb1ELb0ELb1ELb0ELb1EEEEEEEEEvNT_6ParamsE,"",@"SHT_CUDA_INFO"
	.sectionflags	@""
	.align	4


	//----- nvinfo : EIATTR_CUDA_API_VERSION
	.align		4
        /*0000*/ 	.byte	0x04, 0x37
        /*0002*/ 	.short	(.L_114 - .L_113)
.L_113:
        /*0004*/ 	.word	0x00000082


	//----- nvinfo : EIATTR_KPARAM_INFO
	.align		4
.L_114:
        /*0008*/ 	.byte	0x04, 0x17
        /*000a*/ 	.short	(.L_116 - .L_115)
.L_115:
        /*000c*/ 	.word	0x00000000
        /*0010*/ 	.short	0x0000
        /*0012*/ 	.short	0x0000
        /*0014*/ 	.byte	0x00, 0xf0, 0xe1, 0x10


	//----- nvinfo : EIATTR_SPARSE_MMA_MASK
	.align		4
.L_116:
        /*0018*/ 	.byte	0x03, 0x50
        /*001a*/ 	.short	0x0000


	//----- nvinfo : EIATTR_MAXREG_COUNT
	.align		4
        /*001c*/ 	.byte	0x03, 0x1b
        /*001e*/ 	.short	0x00ff


	//----- nvinfo : EIATTR_MERCURY_ISA_VERSION
	.align		4
        /*0020*/ 	.byte	0x03, 0x5f
        /*0022*/ 	.short	0x0101


	//----- nvinfo : EIATTR_EXIT_INSTR_OFFSETS
	.align		4
        /*0024*/ 	.byte	0x04, 0x1c
        /*0026*/ 	.short	(.L_118 - .L_117)


	//   ....[0]....
.L_117:
        /*0028*/ 	.word	0x00000010


	//----- nvinfo : EIATTR_MAX_THREADS
	.align		4
.L_118:
        /*002c*/ 	.byte	0x04, 0x05
        /*002e*/ 	.short	(.L_120 - .L_119)
.L_119:
        /*0030*/ 	.word	0x00000080
        /*0034*/ 	.word	0x00000001
        /*0038*/ 	.word	0x00000001


	//----- nvinfo : EIATTR_CBANK_PARAM_SIZE
	.align		4
.L_120:
        /*003c*/ 	.byte	0x03, 0x19
        /*003e*/ 	.short	0x0438


	//----- nvinfo : EIATTR_PARAM_CBANK
	.align		4
        /*0040*/ 	.byte	0x04, 0x0a
        /*0042*/ 	.short	(.L_122 - .L_121)
	.align		4
.L_121:
        /*0044*/ 	.word	index@(.nv.constant0._ZN7cutlass13device_kernelIN5flash19enable_sm80_to_sm89INS1_16FlashAttnFwdSm80INS1_25CollectiveMainloopFwdSm80ILi4ELi1ELb0EN4cute5tupleIJNS5_1CILi128EEENS7_ILi80EEENS7_ILi64EEEEEELi64ENS_6half_tEfNS_4arch4Sm80ELb0ELb1ELb1ELb1ELb0ELb0ELb1ELb1EEENS1_21CollectiveEpilogueFwdINS6_IJS8_SA_S9_EEENS6_IJNS7_ILi1EEESI_SI_EEESC_SE_Li128ELb1ELb1ELb1ELb0EEENS1_36VarlenDynamicPersistentTileSchedulerILi128ELi80ELi128ELi128ELb1ELb1ELb0ELb1ELb0ELb1EEEEEEEEEvNT_6ParamsE)
        /*0048*/ 	.short	0x0210
        /*004a*/ 	.short	0x0438


	//----- nvinfo : EIATTR_SW_WAR
	.align		4
.L_122:
        /*004c*/ 	.byte	0x04, 0x36
        /*004e*/ 	.short	(.L_124 - .L_123)
.L_123:
        /*0050*/ 	.word	0x00000008
.L_124:


//--------------------- .nv.info._ZN7cutlass13device_kernelIN5flash19enable_sm80_to_sm89INS1_16FlashAttnFwdSm80INS1_25CollectiveMainloopFwdSm80ILi4ELi1ELb0EN4cute5tupleIJNS5_1CILi128EEENS7_ILi80EEENS7_ILi64EEEEEELi64ENS_6half_tEfNS_4arch4Sm80ELb0ELb1ELb1ELb1ELb0ELb1ELb1ELb1EEENS1_21CollectiveEpilogueFwdINS6_IJS8_SA_S9_EEENS6_IJNS7_ILi1EEESI_SI_EEESC_SE_Li128ELb1ELb1ELb1ELb0EEENS1_36VarlenDynamicPersistentTileSchedulerILi128ELi80ELi128ELi128ELb1ELb1ELb0ELb1ELb0ELb1EEEEEEEEEvNT_6ParamsE --------------------------
	.section	.nv.info._ZN7cutlass13device_kernelIN5flash19enable_sm80_to_sm89INS1_16FlashAttnFwdSm80INS1_25CollectiveMainloopFwdSm80ILi4ELi1ELb0EN4cute5tupleIJNS5_1CILi128EEENS7_ILi80EEENS7_ILi64EEEEEELi64ENS_6half_tEfNS_4arch4Sm80ELb0ELb1ELb1ELb1ELb0ELb1ELb1ELb1EEENS1_21CollectiveEpilogueFwdINS6_IJS8_SA_S9_EEENS6_IJNS7_ILi1EEESI_SI_EEESC_SE_Li128ELb1ELb1ELb1ELb0EEENS1_36VarlenDynamicPersistentTileSchedulerILi128ELi80ELi128ELi128ELb1ELb1ELb0ELb1ELb0ELb1EEEEEEEEEvNT_6ParamsE,"",@"SHT_CUDA_INFO"
	.sectionflags	@""
	.align	4


	//----- nvinfo : EIATTR_CUDA_API_VERSION
	.align		4
        /*0000*/ 	.byte	0x04, 0x37
        /*0002*/ 	.short	(.L_126 - .L_125)
.L_125:
        /*0004*/ 	.word	0x00000082


	//----- nvinfo : EIATTR_KPARAM_INFO
	.align		4
.L_126:
        /*0008*/ 	.byte	0x04, 0x17
        /*000a*/ 	.short	(.L_128 - .L_127)
.L_127:
        /*000c*/ 	.word	0x00000000
        /*0010*/ 	.short	0x0000
        /*0012*/ 	.short	0x0000
        /*0014*/ 	.byte	0x00, 0xf0, 0xe1, 0x10


	//----- nvinfo : EIATTR_SPARSE_MMA_MASK
	.align		4
.L_128:
        /*0018*/ 	.byte	0x03, 0x50
        /*001a*/ 	.short	0x0000


	//----- nvinfo : EIATTR_MAXREG_COUNT
	.align		4
        /*001c*/ 	.byte	0x03, 0x1b
        /*001e*/ 	.short	0x00ff


	//----- nvinfo : EIATTR_MERCURY_ISA_VERSION
	.align		4
        /*0020*/ 	.byte	0x03, 0x5f
        /*0022*/ 	.short	0x0101


	//----- nvinfo : EIATTR_EXIT_INSTR_OFFSETS
	.align		4
        /*0024*/ 	.byte	0x04, 0x1c
        /*0026*/ 	.short	(.L_130 - .L_129)


	//   ....[0]....
.L_129:
        /*0028*/ 	.word	0x00000010


	//----- nvinfo : EIATTR_MAX_THREADS
	.align		4
.L_130:
        /*002c*/ 	.byte	0x04, 0x05
        /*002e*/ 	.short	(.L_132 - .L_131)
.L_131:
        /*0030*/ 	.word	0x00000080
        /*0034*/ 	.word	0x00000001
        /*0038*/ 	.word	0x00000001


	//----- nvinfo : EIATTR_CBANK_PARAM_SIZE
	.align		4
.L_132:
        /*003c*/ 	.byte	0x03, 0x19
        /*003e*/ 	.short	0x0438


	//----- nvinfo : EIATTR_PARAM_CBANK
	.align		4
        /*0040*/ 	.byte	0x04, 0x0a
        /*0042*/ 	.short	(.L_134 - .L_133)
	.align		4
.L_133:
        /*0044*/ 	.word	index@(.nv.constant0._ZN7cutlass13device_kernelIN5flash19enable_sm80_to_sm89INS1_16FlashAttnFwdSm80INS1_25CollectiveMainloopFwdSm80ILi4ELi1ELb0EN4cute5tupleIJNS5_1CILi128EEENS7_ILi80EEENS7_ILi64EEEEEELi64ENS_6half_tEfNS_4arch4Sm80ELb0ELb1ELb1ELb1ELb0ELb1ELb1ELb1EEENS1_21CollectiveEpilogueFwdINS6_IJS8_SA_S9_EEENS6_IJNS7_ILi1EEESI_SI_EEESC_SE_Li128ELb1ELb1ELb1ELb0EEENS1_36VarlenDynamicPersistentTileSchedulerILi128ELi80ELi128ELi128ELb1ELb1ELb0ELb1ELb0ELb1EEEEEEEEEvNT_6ParamsE)
        /*0048*/ 	.short	0x0210
        /*004a*/ 	.short	0x0438


	//----- nvinfo : EIATTR_SW_WAR
	.align		4
.L_134:
        /*004c*/ 	.byte	0x04, 0x36
        /*004e*/ 	.short	(.L_136 - .L_135)
.L_135:
        /*0050*/ 	.word	0x00000008
.L_136:


//--------------------- .nv.info._ZN7cutlass13device_kernelIN5flash19enable_sm80_to_sm89INS1_16FlashAttnFwdSm80INS1_25CollectiveMainloopFwdSm80ILi4ELi1ELb0EN4cute5tupleIJNS5_1CILi128EEENS7_ILi112EEENS7_ILi64EEEEEELi64ENS_6half_tEfNS_4arch4Sm80ELb1ELb0ELb1ELb0ELb0ELb0ELb1ELb1EEENS1_21CollectiveEpilogueFwdINS6_IJS8_SA_S9_EEENS6_IJNS7_ILi1EEESI_SI_EEESC_SE_Li128ELb0ELb1ELb1ELb0EEENS1_30DynamicPersistentTileSchedulerILi128ELi128ELb1ELb1ELb0EEEEEEEEEvNT_6ParamsE --------------------------
	.section	.nv.info._ZN7cutlass13device_kernelIN5flash19enable_sm80_to_sm89INS1_16FlashAttnFwdSm80INS1_25CollectiveMainloopFwdSm80ILi4ELi1ELb0EN4cute5tupleIJNS5_1CILi128EEENS7_ILi112EEENS7_ILi64EEEEEELi64ENS_6half_tEfNS_4arch4Sm80ELb1ELb0ELb1ELb0ELb0ELb0ELb1ELb1EEENS1_21CollectiveEpilogueFwdINS6_IJS8_SA_S9_EEENS6_IJNS7_ILi1EEESI_SI_EEESC_SE_Li128ELb0ELb1ELb1ELb0EEENS1_30DynamicPersistentTileSchedulerILi128ELi128ELb1ELb1ELb0EEEEEEEEEvNT_6ParamsE,"",@"SHT_CUDA_INFO"
	.sectionflags	@""
	.align	4


	//----- nvinfo : EIATTR_CUDA_API_VERSION
	.align		4
        /*0000*/ 	.byte	0x04, 0x37
        /*0002*/ 	.short	(.L_138 - .L_137)
.L_137:
        /*0004*/ 	.word	0x00000082


	//----- nvinfo : EIATTR_KPARAM_INFO
	.align		4
.L_138:
        /*0008*/ 	.byte	0x04, 0x17
        /*000a*/ 	.short	(.L_140 - .L_139)
.L_139:
        /*000c*/ 	.word	0x00000000
        /*0010*/ 	.short	0x0000
        /*0012*/ 	.short	0x0000
        /*0014*/ 	.byte	0x00, 0xf0, 0xa1, 0x10


	//----- nvinfo : EIATTR_SPARSE_MMA_MASK
	.align		4
.L_140:
        /*0018*/ 	.byte	0x03, 0x50
        /*001a*/ 	.short	0x0000


	//----- nvinfo : EIATTR_MAXREG_COUNT
	.align		4
        /*001c*/ 	.byte	0x03, 0x1b
        /*001e*/ 	.short	0x00ff


	//----- nvinfo : EIATTR_MERCURY_ISA_VERSION
	.align		4
        /*0020*/ 	.byte	0x03, 0x5f
        /*0022*/ 	.short	0x0101


	//----- nvinfo : EIATTR_EXIT_INSTR_OFFSETS
	.align		4
        /*0024*/ 	.byte	0x04, 0x1c
        /*0026*/ 	.short	(.L_142 - .L_141)


	//   ....[0]....
.L_141:
        /*0028*/ 	.word	0x00000010


	//----- nvinfo : EIATTR_MAX_THREADS
	.align		4
.L_142:
        /*002c*/ 	.byte	0x04, 0x05
        /*002e*/ 	.short	(.L_144 - .L_143)
.L_143:
        /*0030*/ 	.word	0x00000080
        /*0034*/ 	.word	0x00000001
        /*0038*/ 	.word	0x00000001


	//----- nvinfo : EIATTR_CBANK_PARAM_SIZE
	.align		4
.L_144:
        /*003c*/ 	.byte	0x03, 0x19
        /*003e*/ 	.short	0x0428


	//----- nvinfo : EIATTR_PARAM_CBANK
	.align		4
        /*0040*/ 	.byte	0x04, 0x0a
        /*0042*/ 	.short	(.L_146 - .L_145)
	.align		4
.L_145:
        /*0044*/ 	.word	index@(.nv.constant0._ZN7cutlass13device_kernelIN5flash19enable_sm80_to_sm89INS1_16FlashAttnFwdSm80INS1_25CollectiveMainloopFwdSm80ILi4ELi1ELb0EN4cute5tupleIJNS5_1CILi128EEENS7_ILi112EEENS7_ILi64EEEEEELi64ENS_6half_tEfNS_4arch4Sm80ELb1ELb0ELb1ELb0ELb0ELb0ELb1ELb1EEENS1_21CollectiveEpilogueFwdINS6_IJS8_SA_S9_EEENS6_IJNS7_ILi1EEESI_SI_EEESC_SE_Li128ELb0ELb1ELb1ELb0EEENS1_30DynamicPersistentTileSchedulerILi128ELi128ELb1ELb1ELb0EEEEEEEEEvNT_6ParamsE)
        /*0048*/ 	.short	0x0210
        /*004a*/ 	.short	0x0428


	//----- nvinfo : EIATTR_SW_WAR
	.align		4
.L_146:
        /*004c*/ 	.byte	0x04, 0x36
        /*004e*/ 	.short	(.L_148 - .L_147)
.L_147:
        /*0050*/ 	.word	0x00000008
.L_148:


//--------------------- .nv.info._ZN7cutlass13device_kernelIN5flash19enable_sm80_to_sm89INS1_16FlashAttnFwdSm80INS1_25CollectiveMainloopFwdSm80ILi4ELi1ELb0EN4cute5tupleIJNS5_1CILi128EEENS7_ILi80EEENS7_ILi64EEEEEELi64ENS_6half_tEfNS_4arch4Sm80ELb1ELb0ELb1ELb1ELb0ELb0ELb1ELb1EEENS1_21CollectiveEpilogueFwdINS6_IJS8_SA_S9_EEENS6_IJNS7_ILi1EEESI_SI_EEESC_SE_Li128ELb1ELb1ELb1ELb0EEENS1_36VarlenDynamicPersistentTileSchedulerILi128ELi80ELi128ELi128ELb1ELb1ELb0ELb1ELb1ELb1EEEEEEEEEvNT_6ParamsE --------------------------
	.section	.nv.info._ZN7cutlass13device_kernelIN5flash19enable_sm80_to_sm89INS1_16FlashAttnFwdSm80INS1_25CollectiveMainloopFwdSm80ILi4ELi1ELb0EN4cute5tupleIJNS5_1CILi128EEENS7_ILi80EEENS7_ILi64EEEEEELi64ENS_6half_tEfNS_4arch4Sm80ELb1ELb0ELb1ELb1ELb0ELb0ELb1ELb1EEENS1_21CollectiveEpilogueFwdINS6_IJS8_SA_S9_EEENS6_IJNS7_ILi1EEESI_SI_EEESC_SE_Li128ELb1ELb1ELb1ELb0EEENS1_36VarlenDynamicPersistentTileSchedulerILi128ELi80ELi128ELi128ELb1ELb1ELb0ELb1ELb1ELb1EEEEEEEEEvNT_6ParamsE,"",@"SHT_CUDA_INFO"
	.sectionflags	@""
	.align	4


	//----- nvinfo : EIATTR_CUDA_API_VERSION
	.align		4
        /*0000*/ 	.byte	0x04, 0x37
        /*0002*/ 	.short	(.L_150 - .L_149)
.L_149:
        /*0004*/ 	.word	0x00000082


	//----- nvinfo : EIATTR_KPARAM_INFO
	.align		4
.L_150:
        /*0008*/ 	.byte	0x04, 0x17
        /*000a*/ 	.short	(.L_152 - .L_151)
.L_151:
        /*000c*/ 	.word	0x00000000
        /*0010*/ 	.short	0x0000
        /*0012*/ 	.short	0x0000
        /*0014*/ 	.byte	0x00, 0xf0, 0xe1, 0x10


	//----- nvinfo : EIATTR_SPARSE_MMA_MASK
	.align		4
.L_152:
        /*0018*/ 	.byte	0x03, 0x50
        /*001a*/ 	.short	0x0000


	//----- nvinfo : EIATTR_MAXREG_COUNT
	.align		4
        /*001c*/ 	.byte	0x03, 0x1b
        /*001e*/ 	.short	0x00ff


	//----- nvinfo : EIATTR_MERCURY_ISA_VERSION
	.align		4
        /*0020*/ 	.byte	0x03, 0x5f
        /*0022*/ 	.short	0x0101


	//----- nvinfo : EIATTR_EXIT_INSTR_OFFSETS
	.align		4
        /*0024*/ 	.byte	0x04, 0x1c
        /*0026*/ 	.short	(.L_154 - .L_153)


	//   ....[0]....
.L_153:
        /*0028*/ 	.word	0x00000010


	//----- nvinfo : EIATTR_MAX_THREADS
	.align		4
.L_154:
        /*002c*/ 	.byte	0x04, 0x05
        /*002e*/ 	.short	(.L_156 - .L_155)
.L_155:
        /*0030*/ 	.word	0x00000080
        /*0034*/ 	.word	0x00000001
        /*0038*/ 	.word	0x00000001


	//----- nvinfo : EIATTR_CBANK_PARAM_SIZE
	.align		4
.L_156:
        /*003c*/ 	.byte	0x03, 0x19
        /*003e*/ 	.short	0x0438


	//----- nvinfo : EIATTR_PARAM_CBANK
	.align		4
        /*0040*/ 	.byte	0x04, 0x0a
        /*0042*/ 	.short	(.L_158 - .L_157)
	.align		4
.L_157:
        /*0044*/ 	.word	index@(.nv.constant0._ZN7cutlass13device_kernelIN5flash19enable_sm80_to_sm89INS1_16FlashAttnFwdSm80INS1_25CollectiveMainloopFwdSm80ILi4ELi1ELb0EN4cute5tupleIJNS5_1CILi128EEENS7_ILi80EEENS7_ILi64EEEEEELi64ENS_6half_tEfNS_4arch4Sm80ELb1ELb0ELb1ELb1ELb0ELb0ELb1ELb1EEENS1_21CollectiveEpilogueFwdINS6_IJS8_SA_S9_EEENS6_IJNS7_ILi1EEESI_SI_EEESC_SE_Li128ELb1ELb1ELb1ELb0EEENS1_36VarlenDynamicPersistentTileSchedulerILi128ELi80ELi128ELi128ELb1ELb1ELb0ELb1ELb1ELb1EEEEEEEEEvNT_6ParamsE)
        /*0048*/ 	.short	0x0210
        /*004a*/ 	.short	0x0438


	//----- nvinfo : EIATTR_SW_WAR
	.align		4
.L_158:
        /*004c*/ 	.byte	0x04, 0x36
        /*004e*/ 	.short	(.L_160 - .L_159)
.L_159:
        /*0050*/ 	.word	0x00000008
.L_160:


//--------------------- .nv.info._ZN7cutlass13device_kernelIN5flash19enable_sm80_to_sm89INS1_16FlashAttnFwdSm80INS1_25CollectiveMainloopFwdSm80ILi4ELi1ELb0EN4cute5tupleIJNS5_1CILi128EEENS7_ILi80EEENS7_ILi64EEEEEELi64ENS_6half_tEfNS_4arch4Sm80ELb1ELb0ELb1ELb1ELb0ELb1ELb1ELb1EEENS1_21CollectiveEpilogueFwdINS6_IJS8_SA_S9_EEENS6_IJNS7_ILi1EEESI_SI_EEESC_SE_Li128ELb1ELb1ELb1ELb0EEENS1_36VarlenDynamicPersistentTileSchedulerILi128ELi80ELi128ELi128ELb1ELb1ELb0ELb1ELb1ELb1EEEEEEEEEvNT_6ParamsE --------------------------
	.section	.nv.info._ZN7cutlass13device_kernelIN5flash19enable_sm80_to_sm89INS1_16FlashAttnFwdSm80INS1_25CollectiveMainloopFwdSm80ILi4ELi1ELb0EN4cute5tupleIJNS5_1CILi128EEENS7_ILi80EEENS7_ILi64EEEEEELi64ENS_6half_tEfNS_4arch4Sm80ELb1ELb0ELb1ELb1ELb0ELb1ELb1ELb1EEENS1_21CollectiveEpilogueFwdINS6_IJS8_SA_S9_EEENS6_IJNS7_ILi1EEESI_SI_EEESC_SE_Li128ELb1ELb1ELb1ELb0EEENS1_36VarlenDynamicPersistentTileSchedulerILi128ELi80ELi128ELi128ELb1ELb1ELb0ELb1ELb1ELb1EEEEEEEEEvNT_6ParamsE,"",@"SHT_CUDA_INFO"
	.sectionflags	@""
	.align	4


	//----- nvinfo : EIATTR_CUDA_API_VERSION
	.align		4
        /*0000*/ 	.byte	0x04, 0x37
        /*0002*/ 	.short	(.L_162 - .L_161)
.L_161:
        /*0004*/ 	.word	0x00000082


	//----- nvinfo : EIATTR_KPARAM_INFO
	.align		4
.L_162:
        /*0008*/ 	.byte	0x04, 0x17
        /*000a*/ 	.short	(.L_164 - .L_163)
.L_163:
        /*000c*/ 	.word	0x00000000
        /*0010*/ 	.short	0x0000
        /*0012*/ 	.short	0x0000
        /*0014*/ 	.byte	0x00, 0xf0, 0xe1, 0x10


	//----- nvinfo : EIATTR_SPARSE_MMA_MASK
	.align		4
.L_164:
        /*0018*/ 	.byte	0x03, 0x50
        /*001a*/ 	.short	0x0000


	//----- nvinfo : EIATTR_MAXREG_COUNT
	.align		4
        /*001c*/ 	.byte	0x03, 0x1b
        /*001e*/ 	.short	0x00ff


	//----- nvinfo : EIATTR_MERCURY_ISA_VERSION
	.align		4
        /*0020*/ 	.byte	0x03, 0x5f
        /*0022*/ 	.short	0x0101


	//----- nvinfo : EIATTR_EXIT_INSTR_OFFSETS
	.align		4
        /*0024*/ 	.byte	0x04, 0x1c
        /*0026*/ 	.short	(.L_166 - .L_165)


	//   ....[0]....
.L_165:
        /*0028*/ 	.word	0x00000010


	//----- nvinfo : EIATTR_MAX_THREADS
	.align		4
.L_166:
        /*002c*/ 	.byte	0x04, 0x05
        /*002e*/ 	.short	(.L_168 - .L_167)
.L_167:
        /*0030*/ 	.word	0x00000080
        /*0034*/ 	.word	0x00000001
        /*0038*/ 	.word	0x00000001


	//----- nvinfo : EIATTR_CBANK_PARAM_SIZE
	.align		4
.L_168:
        /*003c*/ 	.byte	0x03, 0x19
        /*003e*/ 	.short	0x0438


	//----- nvinfo : EIATTR_PARAM_CBANK
	.align		4
        /*0040*/ 	.byte	0x04, 0x0a
        /*0042*/ 	.short	(.L_170 - .L_169)
	.align		4
.L_169:
        /*0044*/ 	.word	index@(.nv.constant0._ZN7cutlass13device_kernelIN5flash19enable_sm80_to_sm89INS1_16FlashAttnFwdSm80INS1_25CollectiveMainloopFwdSm80ILi4ELi1ELb0EN4cute5tupleIJNS5_1CILi128EEENS7_ILi80EEENS7_ILi64EEEEEELi64ENS_6half_tEfNS_4arch4Sm80ELb1ELb0ELb1ELb1ELb0ELb1ELb1ELb1EEENS1_21CollectiveEpilogueFwdINS6_IJS8_SA_S9_EEENS6_IJNS7_ILi1EEESI_SI_EEESC_SE_Li128ELb1ELb1ELb1ELb0EEENS1_36VarlenDynamicPersistentTileSchedulerILi128ELi80ELi128ELi128ELb1ELb1ELb0ELb1ELb1ELb1EEEEEEEEEvNT_6ParamsE)
        /*0048*/ 	.short	0x0210
        /*004a*/ 	.short	0x0438


	//----- nvinfo : EIATTR_SW_WAR
	.align		4
.L_170:
        /*004c*/ 	.byte	0x04, 0x36
        /*004e*/ 	.short	(.L_172 - .L_171)
.L_171:
        /*0050*/ 	.word	0x00000008
.L_172:


//--------------------- .nv.callgraph             --------------------------
	.section	.nv.callgraph,"",@"SHT_CUDA_CALLGRAPH"
	.align	4
	.sectionentsize	8
	.align		4
        /*0000*/ 	.word	0x00000000
	.align		4
        /*0004*/ 	.word	0xffffffff
	.align		4
        /*0008*/ 	.word	0x00000000
	.align		4
        /*000c*/ 	.word	0xfffffffe
	.align		4
        /*0010*/ 	.word	0x00000000
	.align		4
        /*0014*/ 	.word	0xfffffffd
	.align		4
        /*0018*/ 	.word	0x00000000
	.align		4
        /*001c*/ 	.word	0xfffffffc


//--------------------- .nv.constant4             --------------------------
	.section	.nv.constant4,"a",@progbits
	.align	8
	.align		8
.nv.constant4:
        /*0000*/ 	.dword	_ZN79_INTERNAL_a8661eb0_43_flash_fwd_hdim64_fp16_split_softcap_sm80_cu_58b58f81_28044cuda3std3__45__cpo5beginE
	.align		8
        /*0008*/ 	.dword	_ZN79_INTERNAL_a8661eb0_43_flash_fwd_hdim64_fp16_split_softcap_sm80_cu_58b58f81_28044cuda3std3__45__cpo3endE
	.align		8
        /*0010*/ 	.dword	_ZN79_INTERNAL_a8661eb0_43_flash_fwd_hdim64_fp16_split_softcap_sm80_cu_58b58f81_28044cuda3std3__45__cpo6cbeginE
	.align		8
        /*0018*/ 	.dword	_ZN79_INTERNAL_a8661eb0_43_flash_fwd_hdim64_fp16_split_softcap_sm80_cu_58b58f81_28044cuda3std3__45__cpo4cendE
	.align		8
        /*0020*/ 	.dword	_ZN79_INTERNAL_a8661eb0_43_flash_fwd_hdim64_fp16_split_softcap_sm80_cu_58b58f81_28044cuda3std3__481_GLOBAL__N__a8661eb0_43_flash_fwd_hdim64_fp16_split_softcap_sm80_cu_58b58f81_28046ignoreE
	.align		8
        /*0028*/ 	.dword	_ZN79_INTERNAL_a8661eb0_43_flash_fwd_hdim64_fp16_split_softcap_sm80_cu_58b58f81_28044cuda3std3__419piecewise_constructE
	.align		8
        /*0030*/ 	.dword	_ZN79_INTERNAL_a8661eb0_43_flash_fwd_hdim64_fp16_split_softcap_sm80_cu_58b58f81_28044cuda3std3__48in_placeE
	.align		8
        /*0038*/ 	.dword	_ZN79_INTERNAL_a8661eb0_43_flash_fwd_hdim64_fp16_split_softcap_sm80_cu_58b58f81_28044cuda3std6ranges3__45__cpo4swapE
	.align		8
        /*0040*/ 	.dword	_ZN79_INTERNAL_a8661eb0_43_flash_fwd_hdim64_fp16_split_softcap_sm80_cu_58b58f81_28044cuda3std6ranges3__45__cpo9iter_moveE
	.align		8
        /*0048*/ 	.dword	_ZN79_INTERNAL_a8661eb0_43_flash_fwd_hdim64_fp16_split_softcap_sm80_cu_58b58f81_28044cute7productE
	.align		8
        /*0050*/ 	.dword	_ZN79_INTERNAL_a8661eb0_43_flash_fwd_hdim64_fp16_split_softcap_sm80_cu_58b58f81_28044cute1_E


//--------------------- .text._ZN7cutlass13device_kernelIN5flash19enable_sm80_to_sm89INS1_16FlashAttnFwdSm80INS1_25CollectiveMainloopFwdSm80ILi4ELi1ELb0EN4cute5tupleIJNS5_1CILi128EEENS7_ILi112EEENS7_ILi64EEEEEELi64ENS_6half_tEfNS_4arch4Sm80ELb0ELb0ELb1ELb0ELb0ELb0ELb1ELb1EEENS1_21CollectiveEpilogueFwdINS6_IJS8_SA_S9_EEENS6_IJNS7_ILi1EEESI_SI_EEESC_SE_Li128ELb0ELb1ELb1ELb0EEENS1_19SingleTileSchedulerILb0ELb1ELb1ELi128EEEEEEEEEvNT_6ParamsE --------------------------
	.section	.text._ZN7cutlass13device_kernelIN5flash19enable_sm80_to_sm89INS1_16FlashAttnFwdSm80INS1_25CollectiveMainloopFwdSm80ILi4ELi1ELb0EN4cute5tupleIJNS5_1CILi128EEENS7_ILi112EEENS7_ILi64EEEEEELi64ENS_6half_tEfNS_4arch4Sm80ELb0ELb0ELb1ELb0ELb0ELb0ELb1ELb1EEENS1_21CollectiveEpilogueFwdINS6_IJS8_SA_S9_EEENS6_IJNS7_ILi1EEESI_SI_EEESC_SE_Li128ELb0ELb1ELb1ELb0EEENS1_19SingleTileSchedulerILb0ELb1ELb1ELi128EEEEEEEEEvNT_6ParamsE,"ax",@progbits
	.align	128
.text._ZN7cutlass13device_kernelIN5flash19enable_sm80_to_sm89INS1_16FlashAttnFwdSm80INS1_25CollectiveMainloopFwdSm80ILi4ELi1ELb0EN4cute5tupleIJNS5_1CILi128EEENS7_ILi112EEENS7_ILi64EEEEEELi64ENS_6half_tEfNS_4arch4Sm80ELb0ELb0ELb1ELb0ELb0ELb0ELb1ELb1EEENS1_21CollectiveEpilogueFwdINS6_IJS8_SA_S9_EEENS6_IJNS7_ILi1EEESI_SI_EEESC_SE_Li128ELb0ELb1ELb1ELb0EEENS1_19SingleTileSchedulerILb0ELb1ELb1ELi128EEEEEEEEEvNT_6ParamsE:
        .type           _ZN7cutlass13device_kernelIN5flash19enable_sm80_to_sm89INS1_16FlashAttnFwdSm80INS1_25CollectiveMainloopFwdSm80ILi4ELi1ELb0EN4cute5tupleIJNS5_1CILi128EEENS7_ILi112EEENS7_ILi64EEEEEELi64ENS_6half_tEfNS_4arch4Sm80ELb0ELb0ELb1ELb0ELb0ELb0ELb1ELb1EEENS1_21CollectiveEpilogueFwdINS6_IJS8_SA_S9_EEENS6_IJNS7_ILi1EEESI_SI_EEESC_SE_Li128ELb0ELb1ELb1ELb0EEENS1_19SingleTileSchedulerILb0ELb1ELb1ELi128EEEEEEEEEvNT_6ParamsE,@function
        .size           _ZN7cutlass13device_kernelIN5flash19enable_sm80_to_sm89INS1_16FlashAttnFwdSm80INS1_25CollectiveMainloopFwdSm80ILi4ELi1ELb0EN4cute5tupleIJNS5_1CILi128EEENS7_ILi112EEENS7_ILi64EEEEEELi64ENS_6half_tEfNS_4arch4Sm80ELb0ELb0ELb1ELb0ELb0ELb0ELb1ELb1EEENS1_21CollectiveEpilogueFwdINS6_IJS8_SA_S9_EEENS6_IJNS7_ILi1EEESI_SI_EEESC_SE_Li128ELb0ELb1ELb1ELb0EEENS1_19SingleTileSchedulerILb0ELb1ELb1ELi128EEEEEEEEEvNT_6ParamsE,(.L_x_9 - _ZN7cutlass13device_kernelIN5flash19enable_sm80_to_sm89INS1_16FlashAttnFwdSm80INS1_25CollectiveMainloopFwdSm80ILi4ELi1ELb0EN4cute5tupleIJNS5_1CILi128EEENS7_ILi112EEENS7_ILi64EEEEEELi64ENS_6half_tEfNS_4arch4Sm80ELb0ELb0ELb1ELb0ELb0ELb0ELb1ELb1EEENS1_21CollectiveEpilogueFwdINS6_IJS8_SA_S9_EEENS6_IJNS7_ILi1EEESI_SI_EEESC_SE_Li128ELb0ELb1ELb1ELb0EEENS1_19SingleTileSchedulerILb0ELb1ELb1ELi128EEEEEEEEEvNT_6ParamsE)
        .other          _ZN7cutlass13device_kernelIN5flash19enable_sm80_to_sm89INS1_16FlashAttnFwdSm80INS1_25CollectiveMainloopFwdSm80ILi4ELi1ELb0EN4cute5tupleIJNS5_1CILi128EEENS7_ILi112EEENS7_ILi64EEEEEELi64ENS_6half_tEfNS_4arch4Sm80ELb0ELb0ELb1ELb0ELb0ELb0ELb1ELb1EEENS1_21CollectiveEpilogueFwdINS6_IJS8_SA_S9_EEENS6_IJNS7_ILi1EEESI_SI_EEESC_SE_Li128ELb0ELb1ELb1ELb0EEENS1_19SingleTileSchedulerILb0ELb1ELb1ELi128EEEEEEEEEvNT_6ParamsE,@"STO_CUDA_ENTRY STV_DEFAULT"
_ZN7cutlass13device_kernelIN5flash19enable_sm80_to_sm89INS1_16FlashAttnFwdSm80INS1_25CollectiveMainloopFwdSm80ILi4ELi1ELb0EN4cute5tupleIJNS5_1CILi128EEENS7_ILi112EEENS7_ILi64EEEEEELi64ENS_6half_tEfNS_4arch4Sm80ELb0ELb0ELb1ELb0ELb0ELb0ELb1ELb1EEENS1_21CollectiveEpilogueFwdINS6_IJS8_SA_S9_EEENS6_IJNS7_ILi1EEESI_SI_EEESC_SE_Li128ELb0ELb1ELb1ELb0EEENS1_19SingleTileSchedulerILb0ELb1ELb1ELi128EEEEEEEEEvNT_6ParamsE:
[----:B------:R-:W-:Y:S01]  /*0000*/  LDC R1, c[0x0][0x28] ;  /* 0x00000a00ff017b82 */ /* 0x000fe20000000800 */
[----:B------:R-:W-:Y:S05]  /*0010*/  EXIT ;  /* 0x000000000000794d */ /* 0x000fea0003800000 */
.L_x_0:
[----:B------:R-:W-:-:S00]  /*0020*/  BRA `(.L_x_0) ;  /* 0xfffffffc00fc7947 */ /* 0x000fc0000383ffff */
[----:B------:R-:W-:-:S00]  /*0030*/  NOP ;  /* 0x0000000000007918 */ /* 0x000fc00000000000 */
        /* <DEDUP_REMOVED lines=12> */
.L_x_9:


//--------------------- .text._ZN7cutlass13device_kernelIN5flash19enable_sm80_to_sm89INS1_16FlashAttnFwdSm80INS1_25CollectiveMainloopFwdSm80ILi4ELi1ELb0EN4cute5tupleIJNS5_1CILi128EEENS7_ILi80EEENS7_ILi64EEEEEELi64ENS_6half_tEfNS_4arch4Sm80ELb0ELb0ELb1ELb1ELb0ELb0ELb1ELb1EEENS1_21CollectiveEpilogueFwdINS6_IJS8_SA_S9_EEENS6_IJNS7_ILi1EEESI_SI_EEESC_SE_Li128ELb1ELb1ELb1ELb0EEENS1_36VarlenDynamicPersistentTileSchedulerILi128ELi80ELi128ELi128ELb1ELb1ELb0ELb0ELb1ELb1EEEEEEEEEvNT_6ParamsE --------------------------
	.section	.text._ZN7cutlass13device_kernelIN5flash19enable_sm80_to_sm89INS1_16FlashAttnFwdSm80INS1_25CollectiveMainloopFwdSm80ILi4ELi1ELb0EN4cute5tupleIJNS5_1CILi128EEENS7_ILi80EEENS7_ILi64EEEEEELi64ENS_6half_tEfNS_4arch4Sm80ELb0ELb0ELb1ELb1ELb0ELb0ELb1ELb1EEENS1_21CollectiveEpilogueFwdINS6_IJS8_SA_S9_EEENS6_IJNS7_ILi1EEESI_SI_EEESC_SE_Li128ELb1ELb1ELb1ELb0EEENS1_36VarlenDynamicPersistentTileSchedulerILi128ELi80ELi128ELi128ELb1ELb1ELb0ELb0ELb1ELb1EEEEEEEEEvNT_6ParamsE,"ax",@progbits
	.align	128
.text._ZN7cutlass13device_kernelIN5flash19enable_sm80_to_sm89INS1_16FlashAttnFwdSm80INS1_25CollectiveMainloopFwdSm80ILi4ELi1ELb0EN4cute5tupleIJNS5_1CILi128EEENS7_ILi80EEENS7_ILi64EEEEEELi64ENS_6half_tEfNS_4arch4Sm80ELb0ELb0ELb1ELb1ELb0ELb0ELb1ELb1EEENS1_21CollectiveEpilogueFwdINS6_IJS8_SA_S9_EEENS6_IJNS7_ILi1EEESI_SI_EEESC_SE_Li128ELb1ELb1ELb1ELb0EEENS1_36VarlenDynamicPersistentTileSchedulerILi128ELi80ELi128ELi128ELb1ELb1ELb0ELb0ELb1ELb1EEEEEEEEEvNT_6ParamsE:
        .type           _ZN7cutlass13device_kernelIN5flash19enable_sm80_to_sm89INS1_16FlashAttnFwdSm80INS1_25CollectiveMainloopFwdSm80ILi4ELi1ELb0EN4cute5tupleIJNS5_1CILi128EEENS7_ILi80EEENS7_ILi64EEEEEELi64ENS_6half_tEfNS_4arch4Sm80ELb0ELb0ELb1ELb1ELb0ELb0ELb1ELb1EEENS1_21CollectiveEpilogueFwdINS6_IJS8_SA_S9_EEENS6_IJNS7_ILi1EEESI_SI_EEESC_SE_Li128ELb1ELb1ELb1ELb0EEENS1_36VarlenDynamicPersistentTileSchedulerILi128ELi80ELi128ELi128ELb1ELb1ELb0ELb0ELb1ELb1EEEEEEEEEvNT_6ParamsE,@function
        .size           _ZN7cutlass13device_kernelIN5flash19enable_sm80_to_sm89INS1_16FlashAttnFwdSm80INS1_25CollectiveMainloopFwdSm80ILi4ELi1ELb0EN4cute5tupleIJNS5_1CILi128EEENS7_ILi80EEENS7_ILi64EEEEEELi64ENS_6half_tEfNS_4arch4Sm80ELb0ELb0ELb1ELb1ELb0ELb0ELb1ELb1EEENS1_21CollectiveEpilogueFwdINS6_IJS8_SA_S9_EEENS6_IJNS7_ILi1EEESI_SI_EEESC_SE_Li128ELb1ELb1ELb1ELb0EEENS1_36VarlenDynamicPersistentTileSchedulerILi128ELi80ELi128ELi128ELb1ELb1ELb0ELb0ELb1ELb1EEEEEEEEEvNT_6ParamsE,(.L_x_10 - _ZN7cutlass13device_kernelIN5flash19enable_sm80_to_sm89INS1_16FlashAttnFwdSm80INS1_25CollectiveMainloopFwdSm80ILi4ELi1ELb0EN4cute5tupleIJNS5_1CILi128EEENS7_ILi80EEENS7_ILi64EEEEEELi64ENS_6half_tEfNS_4arch4Sm80ELb0ELb0ELb1ELb1ELb0ELb0ELb1ELb1EEENS1_21CollectiveEpilogueFwdINS6_IJS8_SA_S9_EEENS6_IJNS7_ILi1EEESI_SI_EEESC_SE_Li128ELb1ELb1ELb1ELb0EEENS1_36VarlenDynamicPersistentTileSchedulerILi128ELi80ELi128ELi128ELb1ELb1ELb0ELb0ELb1ELb1EEEEEEEEEvNT_6ParamsE)
        .other          _ZN7cutlass13device_kernelIN5flash19enable_sm80_to_sm89INS1_16FlashAttnFwdSm80INS1_25CollectiveMainloopFwdSm80ILi4ELi1ELb0EN4cute5tupleIJNS5_1CILi128EEENS7_ILi80EEENS7_ILi64EEEEEELi64ENS_6half_tEfNS_4arch4Sm80ELb0ELb0ELb1ELb1ELb0ELb0ELb1ELb1EEENS1_21CollectiveEpilogueFwdINS6_IJS8_SA_S9_EEENS6_IJNS7_ILi1EEESI_SI_EEESC_SE_Li128ELb1ELb1ELb1ELb0EEENS1_36VarlenDynamicPersistentTileSchedulerILi128ELi80ELi128ELi128ELb1ELb1ELb0ELb0ELb1ELb1EEEEEEEEEvNT_6ParamsE,@"STO_CUDA_ENTRY STV_DEFAULT"
_ZN7cutlass13device_kernelIN5flash19enable_sm80_to_sm89INS1_16FlashAttnFwdSm80INS1_25CollectiveMainloopFwdSm80ILi4ELi1ELb0EN4cute5tupleIJNS5_1CILi128EEENS7_ILi80EEENS7_ILi64EEEEEELi64ENS_6half_tEfNS_4arch4Sm80ELb0ELb0ELb1ELb1ELb0ELb0ELb1ELb1EEENS1_21CollectiveEpilogueFwdINS6_IJS8_SA_S9_EEENS6_IJNS7_ILi1EEESI_SI_EEESC_SE_Li128ELb1ELb1ELb1ELb0EEENS1_36VarlenDynamicPersistentTileSchedulerILi128ELi80ELi128ELi128ELb1ELb1ELb0ELb0ELb1ELb1EEEEEEEEEvNT_6ParamsE:
[----:B------:R-:W-:Y:S01]  /*0000*/  LDC R1, c[0x0][0x28] ;  /* 0x00000a00ff017b82 */ /* 0x000fe20000000800 */
[----:B------:R-:W-:Y:S05]  /*0010*/  EXIT ;  /* 0x000000000000794d */ /* 0x000fea0003800000 */
.L_x_1:
        /* <DEDUP_REMOVED lines=14> */
.L_x_10:


//--------------------- .text._ZN7cutlass13device_kernelIN5flash19enable_sm80_to_sm89INS1_16FlashAttnFwdSm80INS1_25CollectiveMainloopFwdSm80ILi4ELi1ELb0EN4cute5tupleIJNS5_1CILi128EEENS7_ILi80EEENS7_ILi64EEEEEELi64ENS_6half_tEfNS_4arch4Sm80ELb0ELb0ELb1ELb1ELb0ELb1ELb1ELb1EEENS1_21CollectiveEpilogueFwdINS6_IJS8_SA_S9_EEENS6_IJNS7_ILi1EEESI_SI_EEESC_SE_Li128ELb1ELb1ELb1ELb0EEENS1_36VarlenDynamicPersistentTileSchedulerILi128ELi80ELi128ELi128ELb1ELb1ELb0ELb0ELb1ELb1EEEEEEEEEvNT_6ParamsE --------------------------
	.section	.text._ZN7cutlass13device_kernelIN5flash19enable_sm80_to_sm89INS1_16FlashAttnFwdSm80INS1_25CollectiveMainloopFwdSm80ILi4ELi1ELb0EN4cute5tupleIJNS5_1CILi128EEENS7_ILi80EEENS7_ILi64EEEEEELi64ENS_6half_tEfNS_4arch4Sm80ELb0ELb0ELb1ELb1ELb0ELb1ELb1ELb1EEENS1_21CollectiveEpilogueFwdINS6_IJS8_SA_S9_EEENS6_IJNS7_ILi1EEESI_SI_EEESC_SE_Li128ELb1ELb1ELb1ELb0EEENS1_36VarlenDynamicPersistentTileSchedulerILi128ELi80ELi128ELi128ELb1ELb1ELb0ELb0ELb1ELb1EEEEEEEEEvNT_6ParamsE,"ax",@progbits
	.align	128
.text._ZN7cutlass13device_kernelIN5flash19enable_sm80_to_sm89INS1_16FlashAttnFwdSm80INS1_25CollectiveMainloopFwdSm80ILi4ELi1ELb0EN4cute5tupleIJNS5_1CILi128EEENS7_ILi80EEENS7_ILi64EEEEEELi64ENS_6half_tEfNS_4arch4Sm80ELb0ELb0ELb1ELb1ELb0ELb1ELb1ELb1EEENS1_21CollectiveEpilogueFwdINS6_IJS8_SA_S9_EEENS6_IJNS7_ILi1EEESI_SI_EEESC_SE_Li128ELb1ELb1ELb1ELb0EEENS1_36VarlenDynamicPersistentTileSchedulerILi128ELi80ELi128ELi128ELb1ELb1ELb0ELb0ELb1ELb1EEEEEEEEEvNT_6ParamsE:
        .type           _ZN7cutlass13device_kernelIN5flash19enable_sm80_to_sm89INS1_16FlashAttnFwdSm80INS1_25CollectiveMainloopFwdSm80ILi4ELi1ELb0EN4cute5tupleIJNS5_1CILi128EEENS7_ILi80EEENS7_ILi64EEEEEELi64ENS_6half_tEfNS_4arch4Sm80ELb0ELb0ELb1ELb1ELb0ELb1ELb1ELb1EEENS1_21CollectiveEpilogueFwdINS6_IJS8_SA_S9_EEENS6_IJNS7_ILi1EEESI_SI_EEESC_SE_Li128ELb1ELb1ELb1ELb0EEENS1_36VarlenDynamicPersistentTileSchedulerILi128ELi80ELi128ELi128ELb1ELb1ELb0ELb0ELb1ELb1EEEEEEEEEvNT_6ParamsE,@function
        .size           _ZN7cutlass13device_kernelIN5flash19enable_sm80_to_sm89INS1_16FlashAttnFwdSm80INS1_25CollectiveMainloopFwdSm80ILi4ELi1ELb0EN4cute5tupleIJNS5_1CILi128EEENS7_ILi80EEENS7_ILi64EEEEEELi64ENS_6half_tEfNS_4arch4Sm80ELb0ELb0ELb1ELb1ELb0ELb1ELb1ELb1EEENS1_21CollectiveEpilogueFwdINS6_IJS8_SA_S9_EEENS6_IJNS7_ILi1EEESI_SI_EEESC_SE_Li128ELb1ELb1ELb1ELb0EEENS1_36VarlenDynamicPersistentTileSchedulerILi128ELi80ELi128ELi128ELb1ELb1ELb0ELb0ELb1ELb1EEEEEEEEEvNT_6ParamsE,(.L_x_11 - _ZN7cutlass13device_kernelIN5flash19enable_sm80_to_sm89INS1_16FlashAttnFwdSm80INS1_25CollectiveMainloopFwdSm80ILi4ELi1ELb0EN4cute5tupleIJNS5_1CILi128EEENS7_ILi80EEENS7_ILi64EEEEEELi64ENS_6half_tEfNS_4arch4Sm80ELb0ELb0ELb1ELb1ELb0ELb1ELb1ELb1EEENS1_21CollectiveEpilogueFwdINS6_IJS8_SA_S9_EEENS6_IJNS7_ILi1EEESI_SI_EEESC_SE_Li128ELb1ELb1ELb1ELb0EEENS1_36VarlenDynamicPersistentTileSchedulerILi128ELi80ELi128ELi128ELb1ELb1ELb0ELb0ELb1ELb1EEEEEEEEEvNT_6ParamsE)
        .other          _ZN7cutlass13device_kernelIN5flash19enable_sm80_to_sm89INS1_16FlashAttnFwdSm80INS1_25CollectiveMainloopFwdSm80ILi4ELi1ELb0EN4cute5tupleIJNS5_1CILi128EEENS7_ILi80EEENS7_ILi64EEEEEELi64ENS_6half_tEfNS_4arch4Sm80ELb0ELb0ELb1ELb1ELb0ELb1ELb1ELb1EEENS1_21CollectiveEpilogueFwdINS6_IJS8_SA_S9_EEENS6_IJNS7_ILi1EEESI_SI_EEESC_SE_Li128ELb1ELb1ELb1ELb0EEENS1_36VarlenDynamicPersistentTileSchedulerILi128ELi80ELi128ELi128ELb1ELb1ELb0ELb0ELb1ELb1EEEEEEEEEvNT_6ParamsE,@"STO_CUDA_ENTRY STV_DEFAULT"
_ZN7cutlass13device_kernelIN5flash19enable_sm80_to_sm89INS1_16FlashAttnFwdSm80INS1_25CollectiveMainloopFwdSm80ILi4ELi1ELb0EN4cute5tupleIJNS5_1CILi128EEENS7_ILi80EEENS7_ILi64EEEEEELi64ENS_6half_tEfNS_4arch4Sm80ELb0ELb0ELb1ELb1ELb0ELb1ELb1ELb1EEENS1_21CollectiveEpilogueFwdINS6_IJS8_SA_S9_EEENS6_IJNS7_ILi1EEESI_SI_EEESC_SE_Li128ELb1ELb1ELb1ELb0EEENS1_36VarlenDynamicPersistentTileSchedulerILi128ELi80ELi128ELi128ELb1ELb1ELb0ELb0ELb1ELb1EEEEEEEEEvNT_6ParamsE:
[----:B------:R-:W-:Y:S01]  /*0000*/  LDC R1, c[0x0][0x28] ;  /* 0x00000a00ff017b82 */ /* 0x000fe20000000800 */
[----:B------:R-:W-:Y:S05]  /*0010*/  EXIT ;  /* 0x000000000000794d */ /* 0x000fea0003800000 */
.L_x_2:
        /* <DEDUP_REMOVED lines=14> */
.L_x_11:


//--------------------- .text._ZN7cutlass13device_kernelIN5flash19enable_sm80_to_sm89INS1_16FlashAttnFwdSm80INS1_25CollectiveMainloopFwdSm80ILi4ELi1ELb0EN4cute5tupleIJNS5_1CILi128EEENS7_ILi96EEENS7_ILi64EEEEEELi64ENS_6half_tEfNS_4arch4Sm80ELb0ELb1ELb1ELb0ELb0ELb0ELb1ELb1EEENS1_21CollectiveEpilogueFwdINS6_IJS8_SA_S9_EEENS6_IJNS7_ILi1EEESI_SI_EEESC_SE_Li128ELb0ELb1ELb1ELb0EEENS1_19SingleTileSchedulerILb0ELb1ELb1ELi128EEEEEEEEEvNT_6ParamsE --------------------------
	.section	.text._ZN7cutlass13device_kernelIN5flash19enable_sm80_to_sm89INS1_16FlashAttnFwdSm80INS1_25CollectiveMainloopFwdSm80ILi4ELi1ELb0EN4cute5tupleIJNS5_1CILi128EEENS7_ILi96EEENS7_ILi64EEEEEELi64ENS_6half_tEfNS_4arch4Sm80ELb0ELb1ELb1ELb0ELb0ELb0ELb1ELb1EEENS1_21CollectiveEpilogueFwdINS6_IJS8_SA_S9_EEENS6_IJNS7_ILi1EEESI_SI_EEESC_SE_Li128ELb0ELb1ELb1ELb0EEENS1_19SingleTileSchedulerILb0ELb1ELb1ELi128EEEEEEEEEvNT_6ParamsE,"ax",@progbits
	.align	128
.text._ZN7cutlass13device_kernelIN5flash19enable_sm80_to_sm89INS1_16FlashAttnFwdSm80INS1_25CollectiveMainloopFwdSm80ILi4ELi1ELb0EN4cute5tupleIJNS5_1CILi128EEENS7_ILi96EEENS7_ILi64EEEEEELi64ENS_6half_tEfNS_4arch4Sm80ELb0ELb1ELb1ELb0ELb0ELb0ELb1ELb1EEENS1_21CollectiveEpilogueFwdINS6_IJS8_SA_S9_EEENS6_IJNS7_ILi1EEESI_SI_EEESC_SE_Li128ELb0ELb1ELb1ELb0EEENS1_19SingleTileSchedulerILb0ELb1ELb1ELi128EEEEEEEEEvNT_6ParamsE:
        .type           _ZN7cutlass13device_kernelIN5flash19enable_sm80_to_sm89INS1_16FlashAttnFwdSm80INS1_25CollectiveMainloopFwdSm80ILi4ELi1ELb0EN4cute5tupleIJNS5_1CILi128EEENS7_ILi96EEENS7_ILi64EEEEEELi64ENS_6half_tEfNS_4arch4Sm80ELb0ELb1ELb1ELb0ELb0ELb0ELb1ELb1EEENS1_21CollectiveEpilogueFwdINS6_IJS8_SA_S9_EEENS6_IJNS7_ILi1EEESI_SI_EEESC_SE_Li128ELb0ELb1ELb1ELb0EEENS1_19SingleTileSchedulerILb0ELb1ELb1ELi128EEEEEEEEEvNT_6ParamsE,@function
        .size           _ZN7cutlass13device_kernelIN5flash19enable_sm80_to_sm89INS1_16FlashAttnFwdSm80INS1_25CollectiveMainloopFwdSm80ILi4ELi1ELb0EN4cute5tupleIJNS5_1CILi128EEENS7_ILi96EEENS7_ILi64EEEEEELi64ENS_6half_tEfNS_4arch4Sm80ELb0ELb1ELb1ELb0ELb0ELb0ELb1ELb1EEENS1_21CollectiveEpilogueFwdINS6_IJS8_SA_S9_EEENS6_IJNS7_ILi1EEESI_SI_EEESC_SE_Li128ELb0ELb1ELb1ELb0EEENS1_19SingleTileSchedulerILb0ELb1ELb1ELi128EEEEEEEEEvNT_6ParamsE,(.L_x_12 - _ZN7cutlass13device_kernelIN5flash19enable_sm80_to_sm89INS1_16FlashAttnFwdSm80INS1_25CollectiveMainloopFwdSm80ILi4ELi1ELb0EN4cute5tupleIJNS5_1CILi128EEENS7_ILi96EEENS7_ILi64EEEEEELi64ENS_6half_tEfNS_4arch4Sm80ELb0ELb1ELb1ELb0ELb0ELb0ELb1ELb1EEENS1_21CollectiveEpilogueFwdINS6_IJS8_SA_S9_EEENS6_IJNS7_ILi1EEESI_SI_EEESC_SE_Li128ELb0ELb1ELb1ELb0EEENS1_19SingleTileSchedulerILb0ELb1ELb1ELi128EEEEEEEEEvNT_6ParamsE)
        .other          _ZN7cutlass13device_kernelIN5flash19enable_sm80_to_sm89INS1_16FlashAttnFwdSm80INS1_25CollectiveMainloopFwdSm80ILi4ELi1ELb0EN4cute5tupleIJNS5_1CILi128EEENS7_ILi96EEENS7_ILi64EEEEEELi64ENS_6half_tEfNS_4arch4Sm80ELb0ELb1ELb1ELb0ELb0ELb0ELb1ELb1EEENS1_21CollectiveEpilogueFwdINS6_IJS8_SA_S9_EEENS6_IJNS7_ILi1EEESI_SI_EEESC_SE_Li128ELb0ELb1ELb1ELb0EEENS1_19SingleTileSchedulerILb0ELb1ELb1ELi128EEEEEEEEEvNT_6ParamsE,@"STO_CUDA_ENTRY STV_DEFAULT"
_ZN7cutlass13device_kernelIN5flash19enable_sm80_to_sm89INS1_16FlashAttnFwdSm80INS1_25CollectiveMainloopFwdSm80ILi4ELi1ELb0EN4cute5tupleIJNS5_1CILi128EEENS7_ILi96EEENS7_ILi64EEEEEELi64ENS_6half_tEfNS_4arch4Sm80ELb0ELb1ELb1ELb0ELb0ELb0ELb1ELb1EEENS1_21CollectiveEpilogueFwdINS6_IJS8_SA_S9_EEENS6_IJNS7_ILi1EEESI_SI_EEESC_SE_Li128ELb0ELb1ELb1ELb0EEENS1_19SingleTileSchedulerILb0ELb1ELb1ELi128EEEEEEEEEvNT_6ParamsE:
[----:B------:R-:W-:Y:S01]  /*0000*/  LDC R1, c[0x0][0x28] ;  /* 0x00000a00ff017b82 */ /* 0x000fe20000000800 */
[----:B------:R-:W-:Y:S05]  /*0010*/  EXIT ;  /* 0x000000000000794d */ /* 0x000fea0003800000 */
.L_x_3:
        /* <DEDUP_REMOVED lines=14> */
.L_x_12:


//--------------------- .text._ZN7cutlass13device_kernelIN5flash19enable_sm80_to_sm89INS1_16FlashAttnFwdSm80INS1_25CollectiveMainloopFwdSm80ILi4ELi1ELb0EN4cute5tupleIJNS5_1CILi128EEENS7_ILi80EEENS7_ILi64EEEEEELi64ENS_6half_tEfNS_4arch4Sm80ELb0ELb1ELb1ELb1ELb0ELb0ELb1ELb1EEENS1_21CollectiveEpilogueFwdINS6_IJS8_SA_S9_EEENS6_IJNS7_ILi1EEESI_SI_EEESC_SE_Li128ELb1ELb1ELb1ELb0EEENS1_36VarlenDynamicPersistentTileSchedulerILi128ELi80ELi128ELi128ELb1ELb1ELb0ELb1ELb0ELb1EEEEEEEEEvNT_6ParamsE --------------------------
	.section	.text._ZN7cutlass13device_kernelIN5flash19enable_sm80_to_sm89INS1_16FlashAttnFwdSm80INS1_25CollectiveMainloopFwdSm80ILi4ELi1ELb0EN4cute5tupleIJNS5_1CILi128EEENS7_ILi80EEENS7_ILi64EEEEEELi64ENS_6half_tEfNS_4arch4Sm80ELb0ELb1ELb1ELb1ELb0ELb0ELb1ELb1EEENS1_21CollectiveEpilogueFwdINS6_IJS8_SA_S9_EEENS6_IJNS7_ILi1EEESI_SI_EEESC_SE_Li128ELb1ELb1ELb1ELb0EEENS1_36VarlenDynamicPersistentTileSchedulerILi128ELi80ELi128ELi128ELb1ELb1ELb0ELb1ELb0ELb1EEEEEEEEEvNT_6ParamsE,"ax",@progbits
	.align	128
.text._ZN7cutlass13device_kernelIN5flash19enable_sm80_to_sm89INS1_16FlashAttnFwdSm80INS1_25CollectiveMainloopFwdSm80ILi4ELi1ELb0EN4cute5tupleIJNS5_1CILi128EEENS7_ILi80EEENS7_ILi64EEEEEELi64ENS_6half_tEfNS_4arch4Sm80ELb0ELb1ELb1ELb1ELb0ELb0ELb1ELb1EEENS1_21CollectiveEpilogueFwdINS6_IJS8_SA_S9_EEENS6_IJNS7_ILi1EEESI_SI_EEESC_SE_Li128ELb1ELb1ELb1ELb0EEENS1_36VarlenDynamicPersistentTileSchedulerILi128ELi80ELi128ELi128ELb1ELb1ELb0ELb1ELb0ELb1EEEEEEEEEvNT_6ParamsE:
        .type           _ZN7cutlass13device_kernelIN5flash19enable_sm80_to_sm89INS1_16FlashAttnFwdSm80INS1_25CollectiveMainloopFwdSm80ILi4ELi1ELb0EN4cute5tupleIJNS5_1CILi128EEENS7_ILi80EEENS7_ILi64EEEEEELi64ENS_6half_tEfNS_4arch4Sm80ELb0ELb1ELb1ELb1ELb0ELb0ELb1ELb1EEENS1_21CollectiveEpilogueFwdINS6_IJS8_SA_S9_EEENS6_IJNS7_ILi1EEESI_SI_EEESC_SE_Li128ELb1ELb1ELb1ELb0EEENS1_36VarlenDynamicPersistentTileSchedulerILi128ELi80ELi128ELi128ELb1ELb1ELb0ELb1ELb0ELb1EEEEEEEEEvNT_6ParamsE,@function
        .size           _ZN7cutlass13device_kernelIN5flash19enable_sm80_to_sm89INS1_16FlashAttnFwdSm80INS1_25CollectiveMainloopFwdSm80ILi4ELi1ELb0EN4cute5tupleIJNS5_1CILi128EEENS7_ILi80EEENS7_ILi64EEEEEELi64ENS_6half_tEfNS_4arch4Sm80ELb0ELb1ELb1ELb1ELb0ELb0ELb1ELb1EEENS1_21CollectiveEpilogueFwdINS6_IJS8_SA_S9_EEENS6_IJNS7_ILi1EEESI_SI_EEESC_SE_Li128ELb1ELb1ELb1ELb0EEENS1_36VarlenDynamicPersistentTileSchedulerILi128ELi80ELi128ELi128ELb1ELb1ELb0ELb1ELb0ELb1EEEEEEEEEvNT_6ParamsE,(.L_x_13 - _ZN7cutlass13device_kernelIN5flash19enable_sm80_to_sm89INS1_16FlashAttnFwdSm80INS1_25CollectiveMainloopFwdSm80ILi4ELi1ELb0EN4cute5tupleIJNS5_1CILi128EEENS7_ILi80EEENS7_ILi64EEEEEELi64ENS_6half_tEfNS_4arch4Sm80ELb0ELb1ELb1ELb1ELb0ELb0ELb1ELb1EEENS1_21CollectiveEpilogueFwdINS6_IJS8_SA_S9_EEENS6_IJNS7_ILi1EEESI_SI_EEESC_SE_Li128ELb1ELb1ELb1ELb0EEENS1_36VarlenDynamicPersistentTileSchedulerILi128ELi80ELi128ELi128ELb1ELb1ELb0ELb1ELb0ELb1EEEEEEEEEvNT_6ParamsE)
        .other          _ZN7cutlass13device_kernelIN5flash19enable_sm80_to_sm89INS1_16FlashAttnFwdSm80INS1_25CollectiveMainloopFwdSm80ILi4ELi1ELb0EN4cute5tupleIJNS5_1CILi128EEENS7_ILi80EEENS7_ILi64EEEEEELi64ENS_6half_tEfNS_4arch4Sm80ELb0ELb1ELb1ELb1ELb0ELb0ELb1ELb1EEENS1_21CollectiveEpilogueFwdINS6_IJS8_SA_S9_EEENS6_IJNS7_ILi1EEESI_SI_EEESC_SE_Li128ELb1ELb1ELb1ELb0EEENS1_36VarlenDynamicPersistentTileSchedulerILi128ELi80ELi128ELi128ELb1ELb1ELb0ELb1ELb0ELb1EEEEEEEEEvNT_6ParamsE,@"STO_CUDA_ENTRY STV_DEFAULT"
_ZN7cutlass13device_kernelIN5flash19enable_sm80_to_sm89INS1_16FlashAttnFwdSm80INS1_25CollectiveMainloopFwdSm80ILi4ELi1ELb0EN4cute5tupleIJNS5_1CILi128EEENS7_ILi80EEENS7_ILi64EEEEEELi64ENS_6half_tEfNS_4arch4Sm80ELb0ELb1ELb1ELb1ELb0ELb0ELb1ELb1EEENS1_21CollectiveEpilogueFwdINS6_IJS8_SA_S9_EEENS6_IJNS7_ILi1EEESI_SI_EEESC_SE_Li128ELb1ELb1ELb1ELb0EEENS1_36VarlenDynamicPersistentTileSchedulerILi128ELi80ELi128ELi128ELb1ELb1ELb0ELb1ELb0ELb1EEEEEEEEEvNT_6ParamsE:
[----:B------:R-:W-:Y:S01]  /*0000*/  LDC R1, c[0x0][0x28] ;  /* 0x00000a00ff017b82 */ /* 0x000fe20000000800 */
[----:B------:R-:W-:Y:S05]  /*0010*/  EXIT ;  /* 0x000000000000794d */ /* 0x000fea0003800000 */
.L_x_4:
        /* <DEDUP_REMOVED lines=14> */
.L_x_13:


//--------------------- .text._ZN7cutlass13device_kernelIN5flash19enable_sm80_to_sm89INS1_16FlashAttnFwdSm80INS1_25CollectiveMainloopFwdSm80ILi4ELi1ELb0EN4cute5tupleIJNS5_1CILi128EEENS7_ILi80EEENS7_ILi64EEEEEELi64ENS_6half_tEfNS_4arch4Sm80ELb0ELb1ELb1ELb1ELb0ELb1ELb1ELb1EEENS1_21CollectiveEpilogueFwdINS6_IJS8_SA_S9_EEENS6_IJNS7_ILi1EEESI_SI_EEESC_SE_Li128ELb1ELb1ELb1ELb0EEENS1_36VarlenDynamicPersistentTileSchedulerILi128ELi80ELi128ELi128ELb1ELb1ELb0ELb1ELb0ELb1EEEEEEEEEvNT_6ParamsE --------------------------
	.section	.text._ZN7cutlass13device_kernelIN5flash19enable_sm80_to_sm89INS1_16FlashAttnFwdSm80INS1_25CollectiveMainloopFwdSm80ILi4ELi1ELb0EN4cute5tupleIJNS5_1CILi128EEENS7_ILi80EEENS7_ILi64EEEEEELi64ENS_6half_tEfNS_4arch4Sm80ELb0ELb1ELb1ELb1ELb0ELb1ELb1ELb1EEENS1_21CollectiveEpilogueFwdINS6_IJS8_SA_S9_EEENS6_IJNS7_ILi1EEESI_SI_EEESC_SE_Li128ELb1ELb1ELb1ELb0EEENS1_36VarlenDynamicPersistentTileSchedulerILi128ELi80ELi128ELi128ELb1ELb1ELb0ELb1ELb0ELb1EEEEEEEEEvNT_6ParamsE,"ax",@progbits
	.align	128
.text._ZN7cutlass13device_kernelIN5flash19enable_sm80_to_sm89INS1_16FlashAttnFwdSm80INS1_25CollectiveMainloopFwdSm80ILi4ELi1ELb0EN4cute5tupleIJNS5_1CILi128EEENS7_ILi80EEENS7_ILi64EEEEEELi64ENS_6half_tEfNS_4arch4Sm80ELb0ELb1ELb1ELb1ELb0ELb1ELb1ELb1EEENS1_21CollectiveEpilogueFwdINS6_IJS8_SA_S9_EEENS6_IJNS7_ILi1EEESI_SI_EEESC_SE_Li128ELb1ELb1ELb1ELb0EEENS1_36VarlenDynamicPersistentTileSchedulerILi128ELi80ELi128ELi128ELb1ELb1ELb0ELb1ELb0ELb1EEEEEEEEEvNT_6ParamsE:
        .type           _ZN7cutlass13device_kernelIN5flash19enable_sm80_to_sm89INS1_16FlashAttnFwdSm80INS1_25CollectiveMainloopFwdSm80ILi4ELi1ELb0EN4cute5tupleIJNS5_1CILi128EEENS7_ILi80EEENS7_ILi64EEEEEELi64ENS_6half_tEfNS_4arch4Sm80ELb0ELb1ELb1ELb1ELb0ELb1ELb1ELb1EEENS1_21CollectiveEpilogueFwdINS6_IJS8_SA_S9_EEENS6_IJNS7_ILi1EEESI_SI_EEESC_SE_Li128ELb1ELb1ELb1ELb0EEENS1_36VarlenDynamicPersistentTileSchedulerILi128ELi80ELi128ELi128ELb1ELb1ELb0ELb1ELb0ELb1EEEEEEEEEvNT_6ParamsE,@function
        .size           _ZN7cutlass13device_kernelIN5flash19enable_sm80_to_sm89INS1_16FlashAttnFwdSm80INS1_25CollectiveMainloopFwdSm80ILi4ELi1ELb0EN4cute5tupleIJNS5_1CILi128EEENS7_ILi80EEENS7_ILi64EEEEEELi64ENS_6half_tEfNS_4arch4Sm80ELb0ELb1ELb1ELb1ELb0ELb1ELb1ELb1EEENS1_21CollectiveEpilogueFwdINS6_IJS8_SA_S9_EEENS6_IJNS7_ILi1EEESI_SI_EEESC_SE_Li128ELb1ELb1ELb1ELb0EEENS1_36VarlenDynamicPersistentTileSchedulerILi128ELi80ELi128ELi128ELb1ELb1ELb0ELb1ELb0ELb1EEEEEEEEEvNT_6ParamsE,(.L_x_14 - _ZN7cutlass13device_kernelIN5flash19enable_sm80_to_sm89INS1_16FlashAttnFwdSm80INS1_25CollectiveMainloopFwdSm80ILi4ELi1ELb0EN4cute5tupleIJNS5_1CILi128EEENS7_ILi80EEENS7_ILi64EEEEEELi64ENS_6half_tEfNS_4arch4Sm80ELb0ELb1ELb1ELb1ELb0ELb1ELb1ELb1EEENS1_21CollectiveEpilogueFwdINS6_IJS8_SA_S9_EEENS6_IJNS7_ILi1EEESI_SI_EEESC_SE_Li128ELb1ELb1ELb1ELb0EEENS1_36VarlenDynamicPersistentTileSchedulerILi128ELi80ELi128ELi128ELb1ELb1ELb0ELb1ELb0ELb1EEEEEEEEEvNT_6ParamsE)
        .other          _ZN7cutlass13device_kernelIN5flash19enable_sm80_to_sm89INS1_16FlashAttnFwdSm80INS1_25CollectiveMainloopFwdSm80ILi4ELi1ELb0EN4cute5tupleIJNS5_1CILi128EEENS7_ILi80EEENS7_ILi64EEEEEELi64ENS_6half_tEfNS_4arch4Sm80ELb0ELb1ELb1ELb1ELb0ELb1ELb1ELb1EEENS1_21CollectiveEpilogueFwdINS6_IJS8_SA_S9_EEENS6_IJNS7_ILi1EEESI_SI_EEESC_SE_Li128ELb1ELb1ELb1ELb0EEENS1_36VarlenDynamicPersistentTileSchedulerILi128ELi80ELi128ELi128ELb1ELb1ELb0ELb1ELb0ELb1EEEEEEEEEvNT_6ParamsE,@"STO_CUDA_ENTRY STV_DEFAULT"
_ZN7cutlass13device_kernelIN5flash19enable_sm80_to_sm89INS1_16FlashAttnFwdSm80INS1_25CollectiveMainloopFwdSm80ILi4ELi1ELb0EN4cute5tupleIJNS5_1CILi128EEENS7_ILi80EEENS7_ILi64EEEEEELi64ENS_6half_tEfNS_4arch4Sm80ELb0ELb1ELb1ELb1ELb0ELb1ELb1ELb1EEENS1_21CollectiveEpilogueFwdINS6_IJS8_SA_S9_EEENS6_IJNS7_ILi1EEESI_SI_EEESC_SE_Li128ELb1ELb1ELb1ELb0EEENS1_36VarlenDynamicPersistentTileSchedulerILi128ELi80ELi128ELi128ELb1ELb1ELb0ELb1ELb0ELb1EEEEEEEEEvNT_6ParamsE:
[----:B------:R-:W-:Y:S01]  /*0000*/  LDC R1, c[0x0][0x28] ;  /* 0x00000a00ff017b82 */ /* 0x000fe20000000800 */
[----:B------:R-:W-:Y:S05]  /*0010*/  EXIT ;  /* 0x000000000000794d */ /* 0x000fea0003800000 */
.L_x_5:
        /* <DEDUP_REMOVED lines=14> */
.L_x_14:


//--------------------- .text._ZN7cutlass13device_kernelIN5flash19enable_sm80_to_sm89INS1_16FlashAttnFwdSm80INS1_25CollectiveMainloopFwdSm80ILi4ELi1ELb0EN4cute5tupleIJNS5_1CILi128EEENS7_ILi112EEENS7_ILi64EEEEEELi64ENS_6half_tEfNS_4arch4Sm80ELb1ELb0ELb1ELb0ELb0ELb0ELb1ELb1EEENS1_21CollectiveEpilogueFwdINS6_IJS8_SA_S9_EEENS6_IJNS7_ILi1EEESI_SI_EEESC_SE_Li128ELb0ELb1ELb1ELb0EEENS1_30DynamicPersistentTileSchedulerILi128ELi128ELb1ELb1ELb0EEEEEEEEEvNT_6ParamsE --------------------------
	.section	.text._ZN7cutlass13device_kernelIN5flash19enable_sm80_to_sm89INS1_16FlashAttnFwdSm80INS1_25CollectiveMainloopFwdSm80ILi4ELi1ELb0EN4cute5tupleIJNS5_1CILi128EEENS7_ILi112EEENS7_ILi64EEEEEELi64ENS_6half_tEfNS_4arch4Sm80ELb1ELb0ELb1ELb0ELb0ELb0ELb1ELb1EEENS1_21CollectiveEpilogueFwdINS6_IJS8_SA_S9_EEENS6_IJNS7_ILi1EEESI_SI_EEESC_SE_Li128ELb0ELb1ELb1ELb0EEENS1_30DynamicPersistentTileSchedulerILi128ELi128ELb1ELb1ELb0EEEEEEEEEvNT_6ParamsE,"ax",@progbits
	.align	128
.text._ZN7cutlass13device_kernelIN5flash19enable_sm80_to_sm89INS1_16FlashAttnFwdSm80INS1_25CollectiveMainloopFwdSm80ILi4ELi1ELb0EN4cute5tupleIJNS5_1CILi128EEENS7_ILi112EEENS7_ILi64EEEEEELi64ENS_6half_tEfNS_4arch4Sm80ELb1ELb0ELb1ELb0ELb0ELb0ELb1ELb1EEENS1_21CollectiveEpilogueFwdINS6_IJS8_SA_S9_EEENS6_IJNS7_ILi1EEESI_SI_EEESC_SE_Li128ELb0ELb1ELb1ELb0EEENS1_30DynamicPersistentTileSchedulerILi128ELi128ELb1ELb1ELb0EEEEEEEEEvNT_6ParamsE:
        .type           _ZN7cutlass13device_kernelIN5flash19enable_sm80_to_sm89INS1_16FlashAttnFwdSm80INS1_25CollectiveMainloopFwdSm80ILi4ELi1ELb0EN4cute5tupleIJNS5_1CILi128EEENS7_ILi112EEENS7_ILi64EEEEEELi64ENS_6half_tEfNS_4arch4Sm80ELb1ELb0ELb1ELb0ELb0ELb0ELb1ELb1EEENS1_21CollectiveEpilogueFwdINS6_IJS8_SA_S9_EEENS6_IJNS7_ILi1EEESI_SI_EEESC_SE_Li128ELb0ELb1ELb1ELb0EEENS1_30DynamicPersistentTileSchedulerILi128ELi128ELb1ELb1ELb0EEEEEEEEEvNT_6ParamsE,@function
        .size           _ZN7cutlass13device_kernelIN5flash19enable_sm80_to_sm89INS1_16FlashAttnFwdSm80INS1_25CollectiveMainloopFwdSm80ILi4ELi1ELb0EN4cute5tupleIJNS5_1CILi128EEENS7_ILi112EEENS7_ILi64EEEEEELi64ENS_6half_tEfNS_4arch4Sm80ELb1ELb0ELb1ELb0ELb0ELb0ELb1ELb1EEENS1_21CollectiveEpilogueFwdINS6_IJS8_SA_S9_EEENS6_IJNS7_ILi1EEESI_SI_EEESC_SE_Li128ELb0ELb1ELb1ELb0EEENS1_30DynamicPersistentTileSchedulerILi128ELi128ELb1ELb1ELb0EEEEEEEEEvNT_6ParamsE,(.L_x_15 - _ZN7cutlass13device_kernelIN5flash19enable_sm80_to_sm89INS1_16FlashAttnFwdSm80INS1_25CollectiveMainloopFwdSm80ILi4ELi1ELb0EN4cute5tupleIJNS5_1CILi128EEENS7_ILi112EEENS7_ILi64EEEEEELi64ENS_6half_tEfNS_4arch4Sm80ELb1ELb0ELb1ELb0ELb0ELb0ELb1ELb1EEENS1_21CollectiveEpilogueFwdINS6_IJS8_SA_S9_EEENS6_IJNS7_ILi1EEESI_SI_EEESC_SE_Li128ELb0ELb1ELb1ELb0EEENS1_30DynamicPersistentTileSchedulerILi128ELi128ELb1ELb1ELb0EEEEEEEEEvNT_6ParamsE)
        .other          _ZN7cutlass13device_kernelIN5flash19enable_sm80_to_sm89INS1_16FlashAttnFwdSm80INS1_25CollectiveMainloopFwdSm80ILi4ELi1ELb0EN4cute5tupleIJNS5_1CILi128EEENS7_ILi112EEENS7_ILi64EEEEEELi64ENS_6half_tEfNS_4arch4Sm80ELb1ELb0ELb1ELb0ELb0ELb0ELb1ELb1EEENS1_21CollectiveEpilogueFwdINS6_IJS8_SA_S9_EEENS6_IJNS7_ILi1EEESI_SI_EEESC_SE_Li128ELb0ELb1ELb1ELb0EEENS1_30DynamicPersistentTileSchedulerILi128ELi128ELb1ELb1ELb0EEEEEEEEEvNT_6ParamsE,@"STO_CUDA_ENTRY STV_DEFAULT"
_ZN7cutlass13device_kernelIN5flash19enable_sm80_to_sm89INS1_16FlashAttnFwdSm80INS1_25CollectiveMainloopFwdSm80ILi4ELi1ELb0EN4cute5tupleIJNS5_1CILi128EEENS7_ILi112EEENS7_ILi64EEEEEELi64ENS_6half_tEfNS_4arch4Sm80ELb1ELb0ELb1ELb0ELb0ELb0ELb1ELb1EEENS1_21CollectiveEpilogueFwdINS6_IJS8_SA_S9_EEENS6_IJNS7_ILi1EEESI_SI_EEESC_SE_Li128ELb0ELb1ELb1ELb0EEENS1_30DynamicPersistentTileSchedulerILi128ELi128ELb1ELb1ELb0EEEEEEEEEvNT_6ParamsE:
[----:B------:R-:W-:Y:S01]  /*0000*/  LDC R1, c[0x0][0x28] ;  /* 0x00000a00ff017b82 */ /* 0x000fe20000000800 */
[----:B------:R-:W-:Y:S05]  /*0010*/  EXIT ;  /* 0x000000000000794d */ /* 0x000fea0003800000 */
.L_x_6:
        /* <DEDUP_REMOVED lines=14> */
.L_x_15:


//--------------------- .text._ZN7cutlass13device_kernelIN5flash19enable_sm80_to_sm89INS1_16FlashAttnFwdSm80INS1_25CollectiveMainloopFwdSm80ILi4ELi1ELb0EN4cute5tupleIJNS5_1CILi128EEENS7_ILi80EEENS7_ILi64EEEEEELi64ENS_6half_tEfNS_4arch4Sm80ELb1ELb0ELb1ELb1ELb0ELb0ELb1ELb1EEENS1_21CollectiveEpilogueFwdINS6_IJS8_SA_S9_EEENS6_IJNS7_ILi1EEESI_SI_EEESC_SE_Li128ELb1ELb1ELb1ELb0EEENS1_36VarlenDynamicPersistentTileSchedulerILi128ELi80ELi128ELi128ELb1ELb1ELb0ELb1ELb1ELb1EEEEEEEEEvNT_6ParamsE --------------------------
	.section	.text._ZN7cutlass13device_kernelIN5flash19enable_sm80_to_sm89INS1_16FlashAttnFwdSm80INS1_25CollectiveMainloopFwdSm80ILi4ELi1ELb0EN4cute5tupleIJNS5_1CILi128EEENS7_ILi80EEENS7_ILi64EEEEEELi64ENS_6half_tEfNS_4arch4Sm80ELb1ELb0ELb1ELb1ELb0ELb0ELb1ELb1EEENS1_21CollectiveEpilogueFwdINS6_IJS8_SA_S9_EEENS6_IJNS7_ILi1EEESI_SI_EEESC_SE_Li128ELb1ELb1ELb1ELb0EEENS1_36VarlenDynamicPersistentTileSchedulerILi128ELi80ELi128ELi128ELb1ELb1ELb0ELb1ELb1ELb1EEEEEEEEEvNT_6ParamsE,"ax",@progbits
	.align	128
.text._ZN7cutlass13device_kernelIN5flash19enable_sm80_to_sm89INS1_16FlashAttnFwdSm80INS1_25CollectiveMainloopFwdSm80ILi4ELi1ELb0EN4cute5tupleIJNS5_1CILi128EEENS7_ILi80EEENS7_ILi64EEEEEELi64ENS_6half_tEfNS_4arch4Sm80ELb1ELb0ELb1ELb1ELb0ELb0ELb1ELb1EEENS1_21CollectiveEpilogueFwdINS6_IJS8_SA_S9_EEENS6_IJNS7_ILi1EEESI_SI_EEESC_SE_Li128ELb1ELb1ELb1ELb0EEENS1_36VarlenDynamicPersistentTileSchedulerILi128ELi80ELi128ELi128ELb1ELb1ELb0ELb1ELb1ELb1EEEEEEEEEvNT_6ParamsE:
        .type           _ZN7cutlass13device_kernelIN5flash19enable_sm80_to_sm89INS1_16FlashAttnFwdSm80INS1_25CollectiveMainloopFwdSm80ILi4ELi1ELb0EN4cute5tupleIJNS5_1CILi128EEENS7_ILi80EEENS7_ILi64EEEEEELi64ENS_6half_tEfNS_4arch4Sm80ELb1ELb0ELb1ELb1ELb0ELb0ELb1ELb1EEENS1_21CollectiveEpilogueFwdINS6_IJS8_SA_S9_EEENS6_IJNS7_ILi1EEESI_SI_EEESC_SE_Li128ELb1ELb1ELb1ELb0EEENS1_36VarlenDynamicPersistentTileSchedulerILi128ELi80ELi128ELi128ELb1ELb1ELb0ELb1ELb1ELb1EEEEEEEEEvNT_6ParamsE,@function
        .size           _ZN7cutlass13device_kernelIN5flash19enable_sm80_to_sm89INS1_16FlashAttnFwdSm80INS1_25CollectiveMainloopFwdSm80ILi4ELi1ELb0EN4cute5tupleIJNS5_1CILi128EEENS7_ILi80EEENS7_ILi64EEEEEELi64ENS_6half_tEfNS_4arch4Sm80ELb1ELb0ELb1ELb1ELb0ELb0ELb1ELb1EEENS1_21CollectiveEpilogueFwdINS6_IJS8_SA_S9_EEENS6_IJNS7_ILi1EEESI_SI_EEESC_SE_Li128ELb1ELb1ELb1ELb0EEENS1_36VarlenDynamicPersistentTileSchedulerILi128ELi80ELi128ELi128ELb1ELb1ELb0ELb1ELb1ELb1EEEEEEEEEvNT_6ParamsE,(.L_x_16 - _ZN7cutlass13device_kernelIN5flash19enable_sm80_to_sm89INS1_16FlashAttnFwdSm80INS1_25CollectiveMainloopFwdSm80ILi4ELi1ELb0EN4cute5tupleIJNS5_1CILi128EEENS7_ILi80EEENS7_ILi64EEEEEELi64ENS_6half_tEfNS_4arch4Sm80ELb1ELb0ELb1ELb1ELb0ELb0ELb1ELb1EEENS1_21CollectiveEpilogueFwdINS6_IJS8_SA_S9_EEENS6_IJNS7_ILi1EEESI_SI_EEESC_SE_Li128ELb1ELb1ELb1ELb0EEENS1_36VarlenDynamicPersistentTileSchedulerILi128ELi80ELi128ELi128ELb1ELb1ELb0ELb1ELb1ELb1EEEEEEEEEvNT_6ParamsE)
        .other          _ZN7cutlass13device_kernelIN5flash19enable_sm80_to_sm89INS1_16FlashAttnFwdSm80INS1_25CollectiveMainloopFwdSm80ILi4ELi1ELb0EN4cute5tupleIJNS5_1CILi128EEENS7_ILi80EEENS7_ILi64EEEEEELi64ENS_6half_tEfNS_4arch4Sm80ELb1ELb0ELb1ELb1ELb0ELb0ELb1ELb1EEENS1_21CollectiveEpilogueFwdINS6_IJS8_SA_S9_EEENS6_IJNS7_ILi1EEESI_SI_EEESC_SE_Li128ELb1ELb1ELb1ELb0EEENS1_36VarlenDynamicPersistentTileSchedulerILi128ELi80ELi128ELi128ELb1ELb1ELb0ELb1ELb1ELb1EEEEEEEEEvNT_6ParamsE,@"STO_CUDA_ENTRY STV_DEFAULT"
_ZN7cutlass13device_kernelIN5flash19enable_sm80_to_sm89INS1_16FlashAttnFwdSm80INS1_25CollectiveMainloopFwdSm80ILi4ELi1ELb0EN4cute5tupleIJNS5_1CILi128EEENS7_ILi80EEENS7_ILi64EEEEEELi64ENS_6half_tEfNS_4arch4Sm80ELb1ELb0ELb1ELb1ELb0ELb0ELb1ELb1EEENS1_21CollectiveEpilogueFwdINS6_IJS8_SA_S9_EEENS6_IJNS7_ILi1EEESI_SI_EEESC_SE_Li128ELb1ELb1ELb1ELb0EEENS1_36VarlenDynamicPersistentTileSchedulerILi128ELi80ELi128ELi128ELb1ELb1ELb0ELb1ELb1ELb1EEEEEEEEEvNT_6ParamsE:
[----:B------:R-:W-:Y:S01]  /*0000*/  LDC R1, c[0x0][0x28] ;  /* 0x00000a00ff017b82 */ /* 0x000fe20000000800 */
[----:B------:R-:W-:Y:S05]  /*0010*/  EXIT ;  /* 0x000000000000794d */ /* 0x000fea0003800000 */
.L_x_7:
        /* <DEDUP_REMOVED lines=14> */
.L_x_16:


//--------------------- .text._ZN7cutlass13device_kernelIN5flash19enable_sm80_to_sm89INS1_16FlashAttnFwdSm80INS1_25CollectiveMainloopFwdSm80ILi4ELi1ELb0EN4cute5tupleIJNS5_1CILi128EEENS7_ILi80EEENS7_ILi64EEEEEELi64ENS_6half_tEfNS_4arch4Sm80ELb1ELb0ELb1ELb1ELb0ELb1ELb1ELb1EEENS1_21CollectiveEpilogueFwdINS6_IJS8_SA_S9_EEENS6_IJNS7_ILi1EEESI_SI_EEESC_SE_Li128ELb1ELb1ELb1ELb0EEENS1_36VarlenDynamicPersistentTileSchedulerILi128ELi80ELi128ELi128ELb1ELb1ELb0ELb1ELb1ELb1EEEEEEEEEvNT_6ParamsE --------------------------
	.section	.text._ZN7cutlass13device_kernelIN5flash19enable_sm80_to_sm89INS1_16FlashAttnFwdSm80INS1_25CollectiveMainloopFwdSm80ILi4ELi1ELb0EN4cute5tupleIJNS5_1CILi128EEENS7_ILi80EEENS7_ILi64EEEEEELi64ENS_6half_tEfNS_4arch4Sm80ELb1ELb0ELb1ELb1ELb0ELb1ELb1ELb1EEENS1_21CollectiveEpilogueFwdINS6_IJS8_SA_S9_EEENS6_IJNS7_ILi1EEESI_SI_EEESC_SE_Li128ELb1ELb1ELb1ELb0EEENS1_36VarlenDynamicPersistentTileSchedulerILi128ELi80ELi128ELi128ELb1ELb1ELb0ELb1ELb1ELb1EEEEEEEEEvNT_6ParamsE,"ax",@progbits
	.align	128
.text._ZN7cutlass13device_kernelIN5flash19enable_sm80_to_sm89INS1_16FlashAttnFwdSm80INS1_25CollectiveMainloopFwdSm80ILi4ELi1ELb0EN4cute5tupleIJNS5_1CILi128EEENS7_ILi80EEENS7_ILi64EEEEEELi64ENS_6half_tEfNS_4arch4Sm80ELb1ELb0ELb1ELb1ELb0ELb1ELb1ELb1EEENS1_21CollectiveEpilogueFwdINS6_IJS8_SA_S9_EEENS6_IJNS7_ILi1EEESI_SI_EEESC_SE_Li128ELb1ELb1ELb1ELb0EEENS1_36VarlenDynamicPersistentTileSchedulerILi128ELi80ELi128ELi128ELb1ELb1ELb0ELb1ELb1ELb1EEEEEEEEEvNT_6ParamsE:
        .type           _ZN7cutlass13device_kernelIN5flash19enable_sm80_to_sm89INS1_16FlashAttnFwdSm80INS1_25CollectiveMainloopFwdSm80ILi4ELi1ELb0EN4cute5tupleIJNS5_1CILi128EEENS7_ILi80EEENS7_ILi64EEEEEELi64ENS_6half_tEfNS_4arch4Sm80ELb1ELb0ELb1ELb1ELb0ELb1ELb1ELb1EEENS1_21CollectiveEpilogueFwdINS6_IJS8_SA_S9_EEENS6_IJNS7_ILi1EEESI_SI_EEESC_SE_Li128ELb1ELb1ELb1ELb0EEENS1_36VarlenDynamicPersistentTileSchedulerILi128ELi80ELi128ELi128ELb1ELb1ELb0ELb1ELb1ELb1EEEEEEEEEvNT_6ParamsE,@function
        .size           _ZN7cutlass13device_kernelIN5flash19enable_sm80_to_sm89INS1_16FlashAttnFwdSm80INS1_25CollectiveMainloopFwdSm80ILi4ELi1ELb0EN4cute5tupleIJNS5_1CILi128EEENS7_ILi80EEENS7_ILi64EEEEEELi64ENS_6half_tEfNS_4arch4Sm80ELb1ELb0ELb1ELb1ELb0ELb1ELb1ELb1EEENS1_21CollectiveEpilogueFwdINS6_IJS8_SA_S9_EEENS6_IJNS7_ILi1EEESI_SI_EEESC_SE_Li128ELb1ELb1ELb1ELb0EEENS1_36VarlenDynamicPersistentTileSchedulerILi128ELi80ELi128ELi128ELb1ELb1ELb0ELb1ELb1ELb1EEEEEEEEEvNT_6ParamsE,(.L_x_17 - _ZN7cutlass13device_kernelIN5flash19enable_sm80_to_sm89INS1_16FlashAttnFwdSm80INS1_25CollectiveMainloopFwdSm80ILi4ELi1ELb0EN4cute5tupleIJNS5_1CILi128EEENS7_ILi80EEENS7_ILi64EEEEEELi64ENS_6half_tEfNS_4arch4Sm80ELb1ELb0ELb1ELb1ELb0ELb1ELb1ELb1EEENS1_21CollectiveEpilogueFwdINS6_IJS8_SA_S9_EEENS6_IJNS7_ILi1EEESI_SI_EEESC_SE_Li128ELb1ELb1ELb1ELb0EEENS1_36VarlenDynamicPersistentTileSchedulerILi128ELi80ELi128ELi128ELb1ELb1ELb0ELb1ELb1ELb1EEEEEEEEEvNT_6ParamsE)
        .other          _ZN7cutlass13device_kernelIN5flash19enable_sm80_to_sm89INS1_16FlashAttnFwdSm80INS1_25CollectiveMainloopFwdSm80ILi4ELi1ELb0EN4cute5tupleIJNS5_1CILi128EEENS7_ILi80EEENS7_ILi64EEEEEELi64ENS_6half_tEfNS_4arch4Sm80ELb1ELb0ELb1ELb1ELb0ELb1ELb1ELb1EEENS1_21CollectiveEpilogueFwdINS6_IJS8_SA_S9_EEENS6_IJNS7_ILi1EEESI_SI_EEESC_SE_Li128ELb1ELb1ELb1ELb0EEENS1_36VarlenDynamicPersistentTileSchedulerILi128ELi80ELi128ELi128ELb1ELb1ELb0ELb1ELb1ELb1EEEEEEEEEvNT_6ParamsE,@"STO_CUDA_ENTRY STV_DEFAULT"
_ZN7cutlass13device_kernelIN5flash19enable_sm80_to_sm89INS1_16FlashAttnFwdSm80INS1_25CollectiveMainloopFwdSm80ILi4ELi1ELb0EN4cute5tupleIJNS5_1CILi128EEENS7_ILi80EEENS7_ILi64EEEEEELi64ENS_6half_tEfNS_4arch4Sm80ELb1ELb0ELb1ELb1ELb0ELb1ELb1ELb1EEENS1_21CollectiveEpilogueFwdINS6_IJS8_SA_S9_EEENS6_IJNS7_ILi1EEESI_SI_EEESC_SE_Li128ELb1ELb1ELb1ELb0EEENS1_36VarlenDynamicPersistentTileSchedulerILi128ELi80ELi128ELi128ELb1ELb1ELb0ELb1ELb1ELb1EEEEEEEEEvNT_6ParamsE:
[----:B------:R-:W-:Y:S01]  /*0000*/  LDC R1, c[0x0][0x28] ;  /* 0x00000a00ff017b82 */ /* 0x000fe20000000800 */
[----:B------:R-:W-:Y:S05]  /*0010*/  EXIT ;  /* 0x000000000000794d */ /* 0x000fea0003800000 */
.L_x_8:
        /* <DEDUP_REMOVED lines=14> */
.L_x_17:


//--------------------- .nv.shared.reserved.0     --------------------------
	.section	.nv.shared.reserved.0,"aw",@nobits
	.weak		__nv_reservedSMEM_offset_0_alias
	.size		__nv_reservedSMEM_offset_0_alias, 0, 0
	.other		__nv_reservedSMEM_offset_0_alias,@"STO_CUDA_RESERVED_SHARED STV_DEFAULT"
__nv_reservedSMEM_offset_0_alias:
	.zero		0


//--------------------- .nv.global                --------------------------
	.section	.nv.global,"aw",@nobits
.nv.global:
	.type		_ZN79_INTERNAL_a8661eb0_43_flash_fwd_hdim64_fp16_split_softcap_sm80_cu_58b58f81_28044cute1_E,@object
	.size		_ZN79_INTERNAL_a8661eb0_43_flash_fwd_hdim64_fp16_split_softcap_sm80_cu_58b58f81_28044cute1_E,(_ZN79_INTERNAL_a8661eb0_43_flash_fwd_hdim64_fp16_split_softcap_sm80_cu_58b58f81_28044cuda3std3__45__cpo6cbeginE - _ZN79_INTERNAL_a8661eb0_43_flash_fwd_hdim64_fp16_split_softcap_sm80_cu_58b58f81_28044cute1_E)
_ZN79_INTERNAL_a8661eb0_43_flash_fwd_hdim64_fp16_split_softcap_sm80_cu_58b58f81_28044cute1_E:
	.zero		1
	.type		_ZN79_INTERNAL_a8661eb0_43_flash_fwd_hdim64_fp16_split_softcap_sm80_cu_58b58f81_28044cuda3std3__45__cpo6cbeginE,@object
	.size		_ZN79_INTERNAL_a8661eb0_43_flash_fwd_hdim64_fp16_split_softcap_sm80_cu_58b58f81_28044cuda3std3__45__cpo6cbeginE,(_ZN79_INTERNAL_a8661eb0_43_flash_fwd_hdim64_fp16_split_softcap_sm80_cu_58b58f81_28044cuda3std3__48in_placeE - _ZN79_INTERNAL_a8661eb0_43_flash_fwd_hdim64_fp16_split_softcap_sm80_cu_58b58f81_28044cuda3std3__45__cpo6cbeginE)
_ZN79_INTERNAL_a8661eb0_43_flash_fwd_hdim64_fp16_split_softcap_sm80_cu_58b58f81_28044cuda3std3__45__cpo6cbeginE:
	.zero		1
	.type		_ZN79_INTERNAL_a8661eb0_43_flash_fwd_hdim64_fp16_split_softcap_sm80_cu_58b58f81_28044cuda3std3__48in_placeE,@object
	.size		_ZN79_INTERNAL_a8661eb0_43_flash_fwd_hdim64_fp16_split_softcap_sm80_cu_58b58f81_28044cuda3std3__48in_placeE,(_ZN79_INTERNAL_a8661eb0_43_flash_fwd_hdim64_fp16_split_softcap_sm80_cu_58b58f81_28044cuda3std6ranges3__45__cpo9iter_moveE - _ZN79_INTERNAL_a8661eb0_43_flash_fwd_hdim64_fp16_split_softcap_sm80_cu_58b58f81_28044cuda3std3__48in_placeE)
_ZN79_INTERNAL_a8661eb0_43_flash_fwd_hdim64_fp16_split_softcap_sm80_cu_58b58f81_28044cuda3std3__48in_placeE:
	.zero		1
	.type		_ZN79_INTERNAL_a8661eb0_43_flash_fwd_hdim64_fp16_split_softcap_sm80_cu_58b58f81_28044cuda3std6ranges3__45__cpo9iter_moveE,@object
	.size		_ZN79_INTERNAL_a8661eb0_43_flash_fwd_hdim64_fp16_split_softcap_sm80_cu_58b58f81_28044cuda3std6ranges3__45__cpo9iter_moveE,(_ZN79_INTERNAL_a8661eb0_43_flash_fwd_hdim64_fp16_split_softcap_sm80_cu_58b58f81_28044cuda3std3__45__cpo5beginE - _ZN79_INTERNAL_a8661eb0_43_flash_fwd_hdim64_fp16_split_softcap_sm80_cu_58b58f81_28044cuda3std6ranges3__45__cpo9iter_moveE)
_ZN79_INTERNAL_a8661eb0_43_flash_fwd_hdim64_fp16_split_softcap_sm80_cu_58b58f81_28044cuda3std6ranges3__45__cpo9iter_moveE:
	.zero		1
	.type		_ZN79_INTERNAL_a8661eb0_43_flash_fwd_hdim64_fp16_split_softcap_sm80_cu_58b58f81_28044cuda3std3__45__cpo5beginE,@object
	.size		_ZN79_INTERNAL_a8661eb0_43_flash_fwd_hdim64_fp16_split_softcap_sm80_cu_58b58f81_28044cuda3std3__45__cpo5beginE,(_ZN79_INTERNAL_a8661eb0_43_flash_fwd_hdim64_fp16_split_softcap_sm80_cu_58b58f81_28044cuda3std3__481_GLOBAL__N__a8661eb0_43_flash_fwd_hdim64_fp16_split_softcap_sm80_cu_58b58f81_28046ignoreE - _ZN79_INTERNAL_a8661eb0_43_flash_fwd_hdim64_fp16_split_softcap_sm80_cu_58b58f81_28044cuda3std3__45__cpo5beginE)
_ZN79_INTERNAL_a8661eb0_43_flash_fwd_hdim64_fp16_split_softcap_sm80_cu_58b58f81_28044cuda3std3__45__cpo5beginE:
	.zero		1
	.type		_ZN79_INTERNAL_a8661eb0_43_flash_fwd_hdim64_fp16_split_softcap_sm80_cu_58b58f81_28044cuda3std3__481_GLOBAL__N__a8661eb0_43_flash_fwd_hdim64_fp16_split_softcap_sm80_cu_58b58f81_28046ignoreE,@object
	.size		_ZN79_INTERNAL_a8661eb0_43_flash_fwd_hdim64_fp16_split_softcap_sm80_cu_58b58f81_28044cuda3std3__481_GLOBAL__N__a8661eb0_43_flash_fwd_hdim64_fp16_split_softcap_sm80_cu_58b58f81_28046ignoreE,(_ZN79_INTERNAL_a8661eb0_43_flash_fwd_hdim64_fp16_split_softcap_sm80_cu_58b58f81_28044cute7productE - _ZN79_INTERNAL_a8661eb0_43_flash_fwd_hdim64_fp16_split_softcap_sm80_cu_58b58f81_28044cuda3std3__481_GLOBAL__N__a8661eb0_43_flash_fwd_hdim64_fp16_split_softcap_sm80_cu_58b58f81_28046ignoreE)
_ZN79_INTERNAL_a8661eb0_43_flash_fwd_hdim64_fp16_split_softcap_sm80_cu_58b58f81_28044cuda3std3__481_GLOBAL__N__a8661eb0_43_flash_fwd_hdim64_fp16_split_softcap_sm80_cu_58b58f81_28046ignoreE:
	.zero		1
	.type		_ZN79_INTERNAL_a8661eb0_43_flash_fwd_hdim64_fp16_split_softcap_sm80_cu_58b58f81_28044cute7productE,@object
	.size		_ZN79_INTERNAL_a8661eb0_43_flash_fwd_hdim64_fp16_split_softcap_sm80_cu_58b58f81_28044cute7productE,(_ZN79_INTERNAL_a8661eb0_43_flash_fwd_hdim64_fp16_split_softcap_sm80_cu_58b58f81_28044cuda3std3__45__cpo3endE - _ZN79_INTERNAL_a8661eb0_43_flash_fwd_hdim64_fp16_split_softcap_sm80_cu_58b58f81_28044cute7productE)
_ZN79_INTERNAL_a8661eb0_43_flash_fwd_hdim64_fp16_split_softcap_sm80_cu_58b58f81_28044cute7productE:
	.zero		1
	.type		_ZN79_INTERNAL_a8661eb0_43_flash_fwd_hdim64_fp16_split_softcap_sm80_cu_58b58f81_28044cuda3std3__45__cpo3endE,@object
	.size		_ZN79_INTERNAL_a8661eb0_43_flash_fwd_hdim64_fp16_split_softcap_sm80_cu_58b58f81_28044cuda3std3__45__cpo3endE,(_ZN79_INTERNAL_a8661eb0_43_flash_fwd_hdim64_fp16_split_softcap_sm80_cu_58b58f81_28044cuda3std3__419piecewise_constructE - _ZN79_INTERNAL_a8661eb0_43_flash_fwd_hdim64_fp16_split_softcap_sm80_cu_58b58f81_28044cuda3std3__45__cpo3endE)
_ZN79_INTERNAL_a8661eb0_43_flash_fwd_hdim64_fp16_split_softcap_sm80_cu_58b58f81_28044cuda3std3__45__cpo3endE:
	.zero		1
	.type		_ZN79_INTERNAL_a8661eb0_43_flash_fwd_hdim64_fp16_split_softcap_sm80_cu_58b58f81_28044cuda3std3__419piecewise_constructE,@object
	.size		_ZN79_INTERNAL_a8661eb0_43_flash_fwd_hdim64_fp16_split_softcap_sm80_cu_58b58f81_28044cuda3std3__419piecewise_constructE,(_ZN79_INTERNAL_a8661eb0_43_flash_fwd_hdim64_fp16_split_softcap_sm80_cu_58b58f81_28044cuda3std3__45__cpo4cendE - _ZN79_INTERNAL_a8661eb0_43_flash_fwd_hdim64_fp16_split_softcap_sm80_cu_58b58f81_28044cuda3std3__419piecewise_constructE)
_ZN79_INTERNAL_a8661eb0_43_flash_fwd_hdim64_fp16_split_softcap_sm80_cu_58b58f81_28044cuda3std3__419piecewise_constructE:
	.zero		1
	.type		_ZN79_INTERNAL_a8661eb0_43_flash_fwd_hdim64_fp16_split_softcap_sm80_cu_58b58f81_28044cuda3std3__45__cpo4cendE,@object
	.size		_ZN79_INTERNAL_a8661eb0_43_flash_fwd_hdim64_fp16_split_softcap_sm80_cu_58b58f81_28044cuda3std3__45__cpo4cendE,(_ZN79_INTERNAL_a8661eb0_43_flash_fwd_hdim64_fp16_split_softcap_sm80_cu_58b58f81_28044cuda3std6ranges3__45__cpo4swapE - _ZN79_INTERNAL_a8661eb0_43_flash_fwd_hdim64_fp16_split_softcap_sm80_cu_58b58f81_28044cuda3std3__45__cpo4cendE)
_ZN79_INTERNAL_a8661eb0_43_flash_fwd_hdim64_fp16_split_softcap_sm80_cu_58b58f81_28044cuda3std3__45__cpo4cendE:
	.zero		1
	.type		_ZN79_INTERNAL_a8661eb0_43_flash_fwd_hdim64_fp16_split_softcap_sm80_cu_58b58f81_28044cuda3std6ranges3__45__cpo4swapE,@object
	.size		_ZN79_INTERNAL_a8661eb0_43_flash_fwd_hdim64_fp16_split_softcap_sm80_cu_58b58f81_28044cuda3std6ranges3__45__cpo4swapE,(.L_7 - _ZN79_INTERNAL_a8661eb0_43_flash_fwd_hdim64_fp16_split_softcap_sm80_cu_58b58f81_28044cuda3std6ranges3__45__cpo4swapE)
_ZN79_INTERNAL_a8661eb0_43_flash_fwd_hdim64_fp16_split_softcap_sm80_cu_58b58f81_28044cuda3std6ranges3__45__cpo4swapE:
	.zero		1
.L_7:


//--------------------- .nv.constant0._ZN7cutlass13device_kernelIN5flash19enable_sm80_to_sm89INS1_16FlashAttnFwdSm80INS1_25CollectiveMainloopFwdSm80ILi4ELi1ELb0EN4cute5tupleIJNS5_1CILi128EEENS7_ILi112EEENS7_ILi64EEEEEELi64ENS_6half_tEfNS_4arch4Sm80ELb0ELb0ELb1ELb0ELb0ELb0ELb1ELb1EEENS1_21CollectiveEpilogueFwdINS6_IJS8_SA_S9_EEENS6_IJNS7_ILi1EEESI_SI_EEESC_SE_Li128ELb0ELb1ELb1ELb0EEENS1_19SingleTileSchedulerILb0ELb1ELb1ELi128EEEEEEEEEvNT_6ParamsE --------------------------
	.section	.nv.constant0._ZN7cutlass13device_kernelIN5flash19enable_sm80_to_sm89INS1_16FlashAttnFwdSm80INS1_25CollectiveMainloopFwdSm80ILi4ELi1ELb0EN4cute5tupleIJNS5_1CILi128EEENS7_ILi112EEENS7_ILi64EEEEEELi64ENS_6half_tEfNS_4arch4Sm80ELb0ELb0ELb1ELb0ELb0ELb0ELb1ELb1EEENS1_21CollectiveEpilogueFwdINS6_IJS8_SA_S9_EEENS6_IJNS7_ILi1EEESI_SI_EEESC_SE_Li128ELb0ELb1ELb1ELb0EEENS1_19SingleTileSchedulerILb0ELb1ELb1ELi128EEEEEEEEEvNT_6ParamsE,"a",@progbits
	.sectionflags	@""
	.align	4
.nv.constant0._ZN7cutlass13device_kernelIN5flash19enable_sm80_to_sm89INS1_16FlashAttnFwdSm80INS1_25CollectiveMainloopFwdSm80ILi4ELi1ELb0EN4cute5tupleIJNS5_1CILi128EEENS7_ILi112EEENS7_ILi64EEEEEELi64ENS_6half_tEfNS_4arch4Sm80ELb0ELb0ELb1ELb0ELb0ELb0ELb1ELb1EEENS1_21CollectiveEpilogueFwdINS6_IJS8_SA_S9_EEENS6_IJNS7_ILi1EEESI_SI_EEESC_SE_Li128ELb0ELb1ELb1ELb0EEENS1_19SingleTileSchedulerILb0ELb1ELb1ELi128EEEEEEEEEvNT_6ParamsE:
	.zero		1576


//--------------------- .nv.constant0._ZN7cutlass13device_kernelIN5flash19enable_sm80_to_sm89INS1_16FlashAttnFwdSm80INS1_25CollectiveMainloopFwdSm80ILi4ELi1ELb0EN4cute5tupleIJNS5_1CILi128EEENS7_ILi80EEENS7_ILi64EEEEEELi64ENS_6half_tEfNS_4arch4Sm80ELb0ELb0ELb1ELb1ELb0ELb0ELb1ELb1EEENS1_21CollectiveEpilogueFwdINS6_IJS8_SA_S9_EEENS6_IJNS7_ILi1EEESI_SI_EEESC_SE_Li128ELb1ELb1ELb1ELb0EEENS1_36VarlenDynamicPersistentTileSchedulerILi128ELi80ELi128ELi128ELb1ELb1ELb0ELb0ELb1ELb1EEEEEEEEEvNT_6ParamsE --------------------------
	.section	.nv.constant0._ZN7cutlass13device_kernelIN5flash19enable_sm80_to_sm89INS1_16FlashAttnFwdSm80INS1_25CollectiveMainloopFwdSm80ILi4ELi1ELb0EN4cute5tupleIJNS5_1CILi128EEENS7_ILi80EEENS7_ILi64EEEEEELi64ENS_6half_tEfNS_4arch4Sm80ELb0ELb0ELb1ELb1ELb0ELb0ELb1ELb1EEENS1_21CollectiveEpilogueFwdINS6_IJS8_SA_S9_EEENS6_IJNS7_ILi1EEESI_SI_EEESC_SE_Li128ELb1ELb1ELb1ELb0EEENS1_36VarlenDynamicPersistentTileSchedulerILi128ELi80ELi128ELi128ELb1ELb1ELb0ELb0ELb1ELb1EEEEEEEEEvNT_6ParamsE,"a",@progbits
	.sectionflags	@""
	.align	4
.nv.constant0._ZN7cutlass13device_kernelIN5flash19enable_sm80_to_sm89INS1_16FlashAttnFwdSm80INS1_25CollectiveMainloopFwdSm80ILi4ELi1ELb0EN4cute5tupleIJNS5_1CILi128EEENS7_ILi80EEENS7_ILi64EEEEEELi64ENS_6half_tEfNS_4arch4Sm80ELb0ELb0ELb1ELb1ELb0ELb0ELb1ELb1EEENS1_21CollectiveEpilogueFwdINS6_IJS8_SA_S9_EEENS6_IJNS7_ILi1EEESI_SI_EEESC_SE_Li128ELb1ELb1ELb1ELb0EEENS1_36VarlenDynamicPersistentTileSchedulerILi128ELi80ELi128ELi128ELb1ELb1ELb0ELb0ELb1ELb1EEEEEEEEEvNT_6ParamsE:
	.zero		1608


//--------------------- .nv.constant0._ZN7cutlass13device_kernelIN5flash19enable_sm80_to_sm89INS1_16FlashAttnFwdSm80INS1_25CollectiveMainloopFwdSm80ILi4ELi1ELb0EN4cute5tupleIJNS5_1CILi128EEENS7_ILi80EEENS7_ILi64EEEEEELi64ENS_6half_tEfNS_4arch4Sm80ELb0ELb0ELb1ELb1ELb0ELb1ELb1ELb1EEENS1_21CollectiveEpilogueFwdINS6_IJS8_SA_S9_EEENS6_IJNS7_ILi1EEESI_SI_EEESC_SE_Li128ELb1ELb1ELb1ELb0EEENS1_36VarlenDynamicPersistentTileSchedulerILi128ELi80ELi128ELi128ELb1ELb1ELb0ELb0ELb1ELb1EEEEEEEEEvNT_6ParamsE --------------------------
	.section	.nv.constant0._ZN7cutlass13device_kernelIN5flash19enable_sm80_to_sm89INS1_16FlashAttnFwdSm80INS1_25CollectiveMainloopFwdSm80ILi4ELi1ELb0EN4cute5tupleIJNS5_1CILi128EEENS7_ILi80EEENS7_ILi64EEEEEELi64ENS_6half_tEfNS_4arch4Sm80ELb0ELb0ELb1ELb1ELb0ELb1ELb1ELb1EEENS1_21CollectiveEpilogueFwdINS6_IJS8_SA_S9_EEENS6_IJNS7_ILi1EEESI_SI_EEESC_SE_Li128ELb1ELb1ELb1ELb0EEENS1_36VarlenDynamicPersistentTileSchedulerILi128ELi80ELi128ELi128ELb1ELb1ELb0ELb0ELb1ELb1EEEEEEEEEvNT_6ParamsE,"a",@progbits
	.sectionflags	@""
	.align	4
.nv.constant0._ZN7cutlass13device_kernelIN5flash19enable_sm80_to_sm89INS1_16FlashAttnFwdSm80INS1_25CollectiveMainloopFwdSm80ILi4ELi1ELb0EN4cute5tupleIJNS5_1CILi128EEENS7_ILi80EEENS7_ILi64EEEEEELi64ENS_6half_tEfNS_4arch4Sm80ELb0ELb0ELb1ELb1ELb0ELb1ELb1ELb1EEENS1_21CollectiveEpilogueFwdINS6_IJS8_SA_S9_EEENS6_IJNS7_ILi1EEESI_SI_EEESC_SE_Li128ELb1ELb1ELb1ELb0EEENS1_36VarlenDynamicPersistentTileSchedulerILi128ELi80ELi128ELi128ELb1ELb1ELb0ELb0ELb1ELb1EEEEEEEEEvNT_6ParamsE:
	.zero		1608


//--------------------- .nv.constant0._ZN7cutlass13device_kernelIN5flash19enable_sm80_to_sm89INS1_16FlashAttnFwdSm80INS1_25CollectiveMainloopFwdSm80ILi4ELi1ELb0EN4cute5tupleIJNS5_1CILi128EEENS7_ILi96EEENS7_ILi64EEEEEELi64ENS_6half_tEfNS_4arch4Sm80ELb0ELb1ELb1ELb0ELb0ELb0ELb1ELb1EEENS1_21CollectiveEpilogueFwdINS6_IJS8_SA_S9_EEENS6_IJNS7_ILi1EEESI_SI_EEESC_SE_Li128ELb0ELb1ELb1ELb0EEENS1_19SingleTileSchedulerILb0ELb1ELb1ELi128EEEEEEEEEvNT_6ParamsE --------------------------
	.section	.nv.constant0._ZN7cutlass13device_kernelIN5flash19enable_sm80_to_sm89INS1_16FlashAttnFwdSm80INS1_25CollectiveMainloopFwdSm80ILi4ELi1ELb0EN4cute5tupleIJNS5_1CILi128EEENS7_ILi96EEENS7_ILi64EEEEEELi64ENS_6half_tEfNS_4arch4Sm80ELb0ELb1ELb1ELb0ELb0ELb0ELb1ELb1EEENS1_21CollectiveEpilogueFwdINS6_IJS8_SA_S9_EEENS6_IJNS7_ILi1EEESI_SI_EEESC_SE_Li128ELb0ELb1ELb1ELb0EEENS1_19SingleTileSchedulerILb0ELb1ELb1ELi128EEEEEEEEEvNT_6ParamsE,"a",@progbits
	.sectionflags	@""
	.align	4
.nv.constant0._ZN7cutlass13device_kernelIN5flash19enable_sm80_to_sm89INS1_16FlashAttnFwdSm80INS1_25CollectiveMainloopFwdSm80ILi4ELi1ELb0EN4cute5tupleIJNS5_1CILi128EEENS7_ILi96EEENS7_ILi64EEEEEELi64ENS_6half_tEfNS_4arch4Sm80ELb0ELb1ELb1ELb0ELb0ELb0ELb1ELb1EEENS1_21CollectiveEpilogueFwdINS6_IJS8_SA_S9_EEENS6_IJNS7_ILi1EEESI_SI_EEESC_SE_Li128ELb0ELb1ELb1ELb0EEENS1_19SingleTileSchedulerILb0ELb1ELb1ELi128EEEEEEEEEvNT_6ParamsE:
	.zero		1576


//--------------------- .nv.constant0._ZN7cutlass13device_kernelIN5flash19enable_sm80_to_sm89INS1_16FlashAttnFwdSm80INS1_25CollectiveMainloopFwdSm80ILi4ELi1ELb0EN4cute5tupleIJNS5_1CILi128EEENS7_ILi80EEENS7_ILi64EEEEEELi64ENS_6half_tEfNS_4arch4Sm80ELb0ELb1ELb1ELb1ELb0ELb0ELb1ELb1EEENS1_21CollectiveEpilogueFwdINS6_IJS8_SA_S9_EEENS6_IJNS7_ILi1EEESI_SI_EEESC_SE_Li128ELb1ELb1ELb1ELb0EEENS1_36VarlenDynamicPersistentTileSchedulerILi128ELi80ELi128ELi128ELb1ELb1ELb0ELb1ELb0ELb1EEEEEEEEEvNT_6ParamsE --------------------------
	.section	.nv.constant0._ZN7cutlass13device_kernelIN5flash19enable_sm80_to_sm89INS1_16FlashAttnFwdSm80INS1_25CollectiveMainloopFwdSm80ILi4ELi1ELb0EN4cute5tupleIJNS5_1CILi128EEENS7_ILi80EEENS7_ILi64EEEEEELi64ENS_6half_tEfNS_4arch4Sm80ELb0ELb1ELb1ELb1ELb0ELb0ELb1ELb1EEENS1_21CollectiveEpilogueFwdINS6_IJS8_SA_S9_EEENS6_IJNS7_ILi1EEESI_SI_EEESC_SE_Li128ELb1ELb1ELb1ELb0EEENS1_36VarlenDynamicPersistentTileSchedulerILi128ELi80ELi128ELi128ELb1ELb1ELb0ELb1ELb0ELb1EEEEEEEEEvNT_6ParamsE,"a",@progbits
	.sectionflags	@""
	.align	4
.nv.constant0._ZN7cutlass13device_kernelIN5flash19enable_sm80_to_sm89INS1_16FlashAttnFwdSm80INS1_25CollectiveMainloopFwdSm80ILi4ELi1ELb0EN4cute5tupleIJNS5_1CILi128EEENS7_ILi80EEENS7_ILi64EEEEEELi64ENS_6half_tEfNS_4arch4Sm80ELb0ELb1ELb1ELb1ELb0ELb0ELb1ELb1EEENS1_21CollectiveEpilogueFwdINS6_IJS8_SA_S9_EEENS6_IJNS7_ILi1EEESI_SI_EEESC_SE_Li128ELb1ELb1ELb1ELb0EEENS1_36VarlenDynamicPersistentTileSchedulerILi128ELi80ELi128ELi128ELb1ELb1ELb0ELb1ELb0ELb1EEEEEEEEEvNT_6ParamsE:
	.zero		1608


//--------------------- .nv.constant0._ZN7cutlass13device_kernelIN5flash19enable_sm80_to_sm89INS1_16FlashAttnFwdSm80INS1_25CollectiveMainloopFwdSm80ILi4ELi1ELb0EN4cute5tupleIJNS5_1CILi128EEENS7_ILi80EEENS7_ILi64EEEEEELi64ENS_6half_tEfNS_4arch4Sm80ELb0ELb1ELb1ELb1ELb0ELb1ELb1ELb1EEENS1_21CollectiveEpilogueFwdINS6_IJS8_SA_S9_EEENS6_IJNS7_ILi1EEESI_SI_EEESC_SE_Li128ELb1ELb1ELb1ELb0EEENS1_36VarlenDynamicPersistentTileSchedulerILi128ELi80ELi128ELi128ELb1ELb1ELb0ELb1ELb0ELb1EEEEEEEEEvNT_6ParamsE --------------------------
	.section	.nv.constant0._ZN7cutlass13device_kernelIN5flash19enable_sm80_to_sm89INS1_16FlashAttnFwdSm80INS1_25CollectiveMainloopFwdSm80ILi4ELi1ELb0EN4cute5tupleIJNS5_1CILi128EEENS7_ILi80EEENS7_ILi64EEEEEELi64ENS_6half_tEfNS_4arch4Sm80ELb0ELb1ELb1ELb1ELb0ELb1ELb1ELb1EEENS1_21CollectiveEpilogueFwdINS6_IJS8_SA_S9_EEENS6_IJNS7_ILi1EEESI_SI_EEESC_SE_Li128ELb1ELb1ELb1ELb0EEENS1_36VarlenDynamicPersistentTileSchedulerILi128ELi80ELi128ELi128ELb1ELb1ELb0ELb1ELb0ELb1EEEEEEEEEvNT_6ParamsE,"a",@progbits
	.sectionflags	@""
	.align	4
.nv.constant0._ZN7cutlass13device_kernelIN5flash19enable_sm80_to_sm89INS1_16FlashAttnFwdSm80INS1_25CollectiveMainloopFwdSm80ILi4ELi1ELb0EN4cute5tupleIJNS5_1CILi128EEENS7_ILi80EEENS7_ILi64EEEEEELi64ENS_6half_tEfNS_4arch4Sm80ELb0ELb1ELb1ELb1ELb0ELb1ELb1ELb1EEENS1_21CollectiveEpilogueFwdINS6_IJS8_SA_S9_EEENS6_IJNS7_ILi1EEESI_SI_EEESC_SE_Li128ELb1ELb1ELb1ELb0EEENS1_36VarlenDynamicPersistentTileSchedulerILi128ELi80ELi128ELi128ELb1ELb1ELb0ELb1ELb0ELb1EEEEEEEEEvNT_6ParamsE:
	.zero		1608


//--------------------- .nv.constant0._ZN7cutlass13device_kernelIN5flash19enable_sm80_to_sm89INS1_16FlashAttnFwdSm80INS1_25CollectiveMainloopFwdSm80ILi4ELi1ELb0EN4cute5tupleIJNS5_1CILi128EEENS7_ILi112EEENS7_ILi64EEEEEELi64ENS_6half_tEfNS_4arch4Sm80ELb1ELb0ELb1ELb0ELb0ELb0ELb1ELb1EEENS1_21CollectiveEpilogueFwdINS6_IJS8_SA_S9_EEENS6_IJNS7_ILi1EEESI_SI_EEESC_SE_Li128ELb0ELb1ELb1ELb0EEENS1_30DynamicPersistentTileSchedulerILi128ELi128ELb1ELb1ELb0EEEEEEEEEvNT_6ParamsE --------------------------
	.section	.nv.constant0._ZN7cutlass13device_kernelIN5flash19enable_sm80_to_sm89INS1_16FlashAttnFwdSm80INS1_25CollectiveMainloopFwdSm80ILi4ELi1ELb0EN4cute5tupleIJNS5_1CILi128EEENS7_ILi112EEENS7_ILi64EEEEEELi64ENS_6half_tEfNS_4arch4Sm80ELb1ELb0ELb1ELb0ELb0ELb0ELb1ELb1EEENS1_21CollectiveEpilogueFwdINS6_IJS8_SA_S9_EEENS6_IJNS7_ILi1EEESI_SI_EEESC_SE_Li128ELb0ELb1ELb1ELb0EEENS1_30DynamicPersistentTileSchedulerILi128ELi128ELb1ELb1ELb0EEEEEEEEEvNT_6ParamsE,"a",@progbits
	.sectionflags	@""
	.align	4
.nv.constant0._ZN7cutlass13device_kernelIN5flash19enable_sm80_to_sm89INS1_16FlashAttnFwdSm80INS1_25CollectiveMainloopFwdSm80ILi4ELi1ELb0EN4cute5tupleIJNS5_1CILi128EEENS7_ILi112EEENS7_ILi64EEEEEELi64ENS_6half_tEfNS_4arch4Sm80ELb1ELb0ELb1ELb0ELb0ELb0ELb1ELb1EEENS1_21CollectiveEpilogueFwdINS6_IJS8_SA_S9_EEENS6_IJNS7_ILi1EEESI_SI_EEESC_SE_Li128ELb0ELb1ELb1ELb0EEENS1_30DynamicPersistentTileSchedulerILi128ELi128ELb1ELb1ELb0EEEEEEEEEvNT_6ParamsE:
	.zero		1592


//--------------------- .nv.constant0._ZN7cutlass13device_kernelIN5flash19enable_sm80_to_sm89INS1_16FlashAttnFwdSm80INS1_25CollectiveMainloopFwdSm80ILi4ELi1ELb0EN4cute5tupleIJNS5_1CILi128EEENS7_ILi80EEENS7_ILi64EEEEEELi64ENS_6half_tEfNS_4arch4Sm80ELb1ELb0ELb1ELb1ELb0ELb0ELb1ELb1EEENS1_21CollectiveEpilogueFwdINS6_IJS8_SA_S9_EEENS6_IJNS7_ILi1EEESI_SI_EEESC_SE_Li128ELb1ELb1ELb1ELb0EEENS1_36VarlenDynamicPersistentTileSchedulerILi128ELi80ELi128ELi128ELb1ELb1ELb0ELb1ELb1ELb1EEEEEEEEEvNT_6ParamsE --------------------------
	.section	.nv.constant0._ZN7cutlass13device_kernelIN5flash19enable_sm80_to_sm89INS1_16FlashAttnFwdSm80INS1_25CollectiveMainloopFwdSm80ILi4ELi1ELb0EN4cute5tupleIJNS5_1CILi128EEENS7_ILi80EEENS7_ILi64EEEEEELi64ENS_6half_tEfNS_4arch4Sm80ELb1ELb0ELb1ELb1ELb0ELb0ELb1ELb1EEENS1_21CollectiveEpilogueFwdINS6_IJS8_SA_S9_EEENS6_IJNS7_ILi1EEESI_SI_EEESC_SE_Li128ELb1ELb1ELb1ELb0EEENS1_36VarlenDynamicPersistentTileSchedulerILi128ELi80ELi128ELi128ELb1ELb1ELb0ELb1ELb1ELb1EEEEEEEEEvNT_6ParamsE,"a",@progbits
	.sectionflags	@""
	.align	4
.nv.constant0._ZN7cutlass13device_kernelIN5flash19enable_sm80_to_sm89INS1_16FlashAttnFwdSm80INS1_25CollectiveMainloopFwdSm80ILi4ELi1ELb0EN4cute5tupleIJNS5_1CILi128EEENS7_ILi80EEENS7_ILi64EEEEEELi64ENS_6half_tEfNS_4arch4Sm80ELb1ELb0ELb1ELb1ELb0ELb0ELb1ELb1EEENS1_21CollectiveEpilogueFwdINS6_IJS8_SA_S9_EEENS6_IJNS7_ILi1EEESI_SI_EEESC_SE_Li128ELb1ELb1ELb1ELb0EEENS1_36VarlenDynamicPersistentTileSchedulerILi128ELi80ELi128ELi128ELb1ELb1ELb0ELb1ELb1ELb1EEEEEEEEEvNT_6ParamsE:
	.zero		1608


//--------------------- .nv.constant0._ZN7cutlass13device_kernelIN5flash19enable_sm80_to_sm89INS1_16FlashAttnFwdSm80INS1_25CollectiveMainloopFwdSm80ILi4ELi1ELb0EN4cute5tupleIJNS5_1CILi128EEENS7_ILi80EEENS7_ILi64EEEEEELi64ENS_6half_tEfNS_4arch4Sm80ELb1ELb0ELb1ELb1ELb0ELb1ELb1ELb1EEENS1_21CollectiveEpilogueFwdINS6_IJS8_SA_S9_EEENS6_IJNS7_ILi1EEESI_SI_EEESC_SE_Li128ELb1ELb1ELb1ELb0EEENS1_36VarlenDynamicPersistentTileSchedulerILi128ELi80ELi128ELi128ELb1ELb1ELb0ELb1ELb1ELb1EEEEEEEEEvNT_6ParamsE --------------------------
	.section	.nv.constant0._ZN7cutlass13device_kernelIN5flash19enable_sm80_to_sm89INS1_16FlashAttnFwdSm80INS1_25CollectiveMainloopFwdSm80ILi4ELi1ELb0EN4cute5tupleIJNS5_1CILi128EEENS7_ILi80EEENS7_ILi64EEEEEELi64ENS_6half_tEfNS_4arch4Sm80ELb1ELb0ELb1ELb1ELb0ELb1ELb1ELb1EEENS1_21CollectiveEpilogueFwdINS6_IJS8_SA_S9_EEENS6_IJNS7_ILi1EEESI_SI_EEESC_SE_Li128ELb1ELb1ELb1ELb0EEENS1_36VarlenDynamicPersistentTileSchedulerILi128ELi80ELi128ELi128ELb1ELb1ELb0ELb1ELb1ELb1EEEEEEEEEvNT_6ParamsE,"a",@progbits
	.sectionflags	@""
	.align	4
.nv.constant0._ZN7cutlass13device_kernelIN5flash19enable_sm80_to_sm89INS1_16FlashAttnFwdSm80INS1_25CollectiveMainloopFwdSm80ILi4ELi1ELb0EN4cute5tupleIJNS5_1CILi128EEENS7_ILi80EEENS7_ILi64EEEEEELi64ENS_6half_tEfNS_4arch4Sm80ELb1ELb0ELb1ELb1ELb0ELb1ELb1ELb1EEENS1_21CollectiveEpilogueFwdINS6_IJS8_SA_S9_EEENS6_IJNS7_ILi1EEESI_SI_EEESC_SE_Li128ELb1ELb1ELb1ELb0EEENS1_36VarlenDynamicPersistentTileSchedulerILi128ELi80ELi128ELi128ELb1ELb1ELb0ELb1ELb1ELb1EEEEEEEEEvNT_6ParamsE:
	.zero		1608


//--------------------- SYMBOLS --------------------------

	.type		.nv.reservedSmem.offset0,@object
	.size		.nv.reservedSmem.offset0,0x4
